	.headerflags	@"EF_CUDA_TEXMODE_UNIFIED EF_CUDA_64BIT_ADDRESS EF_CUDA_SM80 EF_CUDA_VIRTUAL_SM(EF_CUDA_SM80)"
	.elftype	@"ET_EXEC"


//--------------------- .nv.info                  --------------------------
	.section	.nv.info,"",@"SHT_CUDA_INFO"
	.align	4


	//----- nvinfo : EIATTR_REGCOUNT
	.align		4
        /*0000*/ 	.byte	0x04, 0x2f
        /*0002*/ 	.short	(.L_1 - .L_0)
	.align		4
.L_0:
        /*0004*/ 	.word	index@(matmul_kernel)
        /*0008*/ 	.word	0x00000078


	//----- nvinfo : EIATTR_MIN_STACK_SIZE
	.align		4
.L_1:
        /*000c*/ 	.byte	0x04, 0x12
        /*000e*/ 	.short	(.L_3 - .L_2)
	.align		4
.L_2:
        /*0010*/ 	.word	index@(matmul_kernel)
        /*0014*/ 	.word	0x00000000


	//----- nvinfo : EIATTR_FRAME_SIZE
	.align		4
.L_3:
        /*0018*/ 	.byte	0x04, 0x11
        /*001a*/ 	.short	(.L_5 - .L_4)
	.align		4
.L_4:
        /*001c*/ 	.word	index@(matmul_kernel)
        /*0020*/ 	.word	0x00000000


	//----- nvinfo : EIATTR_MIN_STACK_SIZE
	.align		4
.L_5:
        /*0024*/ 	.byte	0x04, 0x12
        /*0026*/ 	.short	(.L_7 - .L_6)
	.align		4
.L_6:
        /*0028*/ 	.word	index@(matmul_kernel)
        /*002c*/ 	.word	0x00000000
.L_7:


//--------------------- .nv.info.matmul_kernel    --------------------------
	.section	.nv.info.matmul_kernel,"",@"SHT_CUDA_INFO"
	.sectionflags	@""
	.align	4


	//----- nvinfo : EIATTR_CUDA_API_VERSION
	.align		4
        /*0000*/ 	.byte	0x04, 0x37
        /*0002*/ 	.short	(.L_9 - .L_8)
.L_8:
        /*0004*/ 	.word	0x0000007c


	//----- nvinfo : EIATTR_SW2861232_WAR
	.align		4
.L_9:
        /*0008*/ 	.byte	0x01, 0x35
	.zero		2


	//----- nvinfo : EIATTR_PARAM_CBANK
	.align		4
        /*000c*/ 	.byte	0x04, 0x0a
        /*000e*/ 	.short	(.L_11 - .L_10)
	.align		4
.L_10:
        /*0010*/ 	.word	index@(.nv.constant0.matmul_kernel)
        /*0014*/ 	.short	0x0160
        /*0016*/ 	.short	0x0030


	//----- nvinfo : EIATTR_CBANK_PARAM_SIZE
	.align		4
.L_11:
        /*0018*/ 	.byte	0x03, 0x19
        /*001a*/ 	.short	0x0030


	//----- nvinfo : EIATTR_KPARAM_INFO
	.align		4
        /*001c*/ 	.byte	0x04, 0x17
        /*001e*/ 	.short	(.L_13 - .L_12)
.L_12:
        /*0020*/ 	.word	0x00000000
        /*0024*/ 	.short	0x0008
        /*0026*/ 	.short	0x002c
        /*0028*/ 	.byte	0x00, 0xf0, 0x11, 0x00


	//----- nvinfo : EIATTR_KPARAM_INFO
	.align		4
.L_13:
        /*002c*/ 	.byte	0x04, 0x17
        /*002e*/ 	.short	(.L_15 - .L_14)
.L_14:
        /*0030*/ 	.word	0x00000000
        /*0034*/ 	.short	0x0007
        /*0036*/ 	.short	0x0028
        /*0038*/ 	.byte	0x00, 0xf0, 0x11, 0x00


	//----- nvinfo : EIATTR_KPARAM_INFO
	.align		4
.L_15:
        /*003c*/ 	.byte	0x04, 0x17
        /*003e*/ 	.short	(.L_17 - .L_16)
.L_16:
        /*0040*/ 	.word	0x00000000
        /*0044*/ 	.short	0x0006
        /*0046*/ 	.short	0x0024
        /*0048*/ 	.byte	0x00, 0xf0, 0x11, 0x00


	//----- nvinfo : EIATTR_KPARAM_INFO
	.align		4
.L_17:
        /*004c*/ 	.byte	0x04, 0x17
        /*004e*/ 	.short	(.L_19 - .L_18)
.L_18:
        /*0050*/ 	.word	0x00000000
        /*0054*/ 	.short	0x0005
        /*0056*/ 	.short	0x0020
        /*0058*/ 	.byte	0x00, 0xf0, 0x11, 0x00


	//----- nvinfo : EIATTR_KPARAM_INFO
	.align		4
.L_19:
        /*005c*/ 	.byte	0x04, 0x17
        /*005e*/ 	.short	(.L_21 - .L_20)
.L_20:
        /*0060*/ 	.word	0x00000000
        /*0064*/ 	.short	0x0004
        /*0066*/ 	.short	0x001c
        /*0068*/ 	.byte	0x00, 0xf0, 0x11, 0x00


	//----- nvinfo : EIATTR_KPARAM_INFO
	.align		4
.L_21:
        /*006c*/ 	.byte	0x04, 0x17
        /*006e*/ 	.short	(.L_23 - .L_22)
.L_22:
        /*0070*/ 	.word	0x00000000
        /*0074*/ 	.short	0x0003
        /*0076*/ 	.short	0x0018
        /*0078*/ 	.byte	0x00, 0xf0, 0x11, 0x00


	//----- nvinfo : EIATTR_KPARAM_INFO
	.align		4
.L_23:
        /*007c*/ 	.byte	0x04, 0x17
        /*007e*/ 	.short	(.L_25 - .L_24)
.L_24:
        /*0080*/ 	.word	0x00000000
        /*0084*/ 	.short	0x0002
        /*0086*/ 	.short	0x0010
        /*0088*/ 	.byte	0x00, 0xf0, 0x21, 0x00


	//----- nvinfo : EIATTR_KPARAM_INFO
	.align		4
.L_25:
        /*008c*/ 	.byte	0x04, 0x17
        /*008e*/ 	.short	(.L_27 - .L_26)
.L_26:
        /*0090*/ 	.word	0x00000000
        /*0094*/ 	.short	0x0001
        /*0096*/ 	.short	0x0008
        /*0098*/ 	.byte	0x00, 0xf0, 0x21, 0x00


	//----- nvinfo : EIATTR_KPARAM_INFO
	.align		4
.L_27:
        /*009c*/ 	.byte	0x04, 0x17
        /*009e*/ 	.short	(.L_29 - .L_28)
.L_28:
        /*00a0*/ 	.word	0x00000000
        /*00a4*/ 	.short	0x0000
        /*00a6*/ 	.short	0x0000
        /*00a8*/ 	.byte	0x00, 0xf0, 0x21, 0x00


	//----- nvinfo : EIATTR_MAXREG_COUNT
	.align		4
.L_29:
        /*00ac*/ 	.byte	0x03, 0x1b
        /*00ae*/ 	.short	0x00ff


	//----- nvinfo : EIATTR_EXIT_INSTR_OFFSETS
	.align		4
        /*00b0*/ 	.byte	0x04, 0x1c
        /*00b2*/ 	.short	(.L_31 - .L_30)


	//   ....[0]....
.L_30:
        /*00b4*/ 	.word	0x000024a0


	//   ....[1]....
        /*00b8*/ 	.word	0x000024d0


	//----- nvinfo : EIATTR_MAX_THREADS
	.align		4
.L_31:
        /*00bc*/ 	.byte	0x04, 0x05
        /*00be*/ 	.short	(.L_33 - .L_32)
.L_32:
        /*00c0*/ 	.word	0x00000040
        /*00c4*/ 	.word	0x00000001
        /*00c8*/ 	.word	0x00000001
.L_33:


//--------------------- .nv.callgraph             --------------------------
	.section	.nv.callgraph,"",@"SHT_CUDA_CALLGRAPH"
	.align	4
	.sectionentsize	8
	.align		4
        /*0000*/ 	.word	0x00000000
	.align		4
        /*0004*/ 	.word	0xffffffff
	.align		4
        /*0008*/ 	.word	0x00000000
	.align		4
        /*000c*/ 	.word	0xfffffffe
	.align		4
        /*0010*/ 	.word	0x00000000
	.align		4
        /*0014*/ 	.word	0xfffffffd
	.align		4
        /*0018*/ 	.word	0x00000000
	.align		4
        /*001c*/ 	.word	0xfffffffc


//--------------------- .nv.rel.action            --------------------------
	.section	.nv.rel.action,"",@"SHT_CUDA_RELOCINFO"
	.align	8
	.sectionentsize	8
        /*0000*/ 	.byte	0x73, 0x00, 0x00, 0x00, 0x00, 0x00, 0x00, 0x00, 0x00, 0x00, 0x00, 0x11, 0x25, 0x00, 0x05, 0x36


//--------------------- .nv.constant0.matmul_kernel --------------------------
	.section	.nv.constant0.matmul_kernel,"a",@progbits
	.sectionflags	@""
	.align	4
.nv.constant0.matmul_kernel:
	.zero		400


//--------------------- .text.matmul_kernel       --------------------------
	.section	.text.matmul_kernel,"ax",@progbits
	.sectionflags	@"SHF_BARRIERS=1"
	.sectioninfo	@"SHI_REGISTERS=120"
	.align	128
        .global         matmul_kernel
        .type           matmul_kernel,@function
        .size           matmul_kernel,(.L_x_3 - matmul_kernel)
        .other          matmul_kernel,@"STO_CUDA_ENTRY STV_DEFAULT"
matmul_kernel:
.text.matmul_kernel:
[----:B------:R-:W-:Y:S02]  /*0000*/  MOV R1, c[0x0][0x28] ;  /* 0x00000a0000017a02 */ /* 0x000fe40000000f00 */
[----:B------:R-:W-:Y:S01]  /*0010*/  IMAD.MOV.U32 R3, RZ, RZ, c[0x0][0x17c] ;  /* 0x00005f00ff037624 */ /* 0x000fe200078e00ff */
[----:B------:R-:W1:Y:S01]  /*0020*/  S2R R71, SR_TID.X ;  /* 0x0000000000477919 */ /* 0x000e620000002100 */
[----:B------:R-:W-:Y:S01]  /*0030*/  IMAD.MOV.U32 R103, RZ, RZ, 0x1f ;  /* 0x0000001fff677424 */ /* 0x000fe200078e00ff */
[----:B------:R-:W-:Y:S01]  /*0040*/  LOP3.LUT R97, RZ, c[0x0][0x178], RZ, 0x33, !PT ;  /* 0x00005e00ff617a12 */ /* 0x000fe200078e33ff */
[----:B------:R-:W-:Y:S01]  /*0050*/  IMAD.MOV.U32 R10, RZ, RZ, RZ ;  /* 0x000000ffff0a7224 */ /* 0x000fe200078e00ff */
[----:B------:R-:W-:Y:S01]  /*0060*/  IADD3 R3, R3, 0x3f, RZ ;  /* 0x0000003f03037810 */ /* 0x000fe20007ffe0ff */
[----:B------:R-:W-:Y:S01]  /*0070*/  ULDC UR8, c[0x0][0x180] ;  /* 0x0000600000087ab9 */ /* 0x000fe20000000800 */
[----:B------:R-:W-:Y:S01]  /*0080*/  IMAD.MOV.U32 R24, RZ, RZ, RZ ;  /* 0x000000ffff187224 */ /* 0x000fe200078e00ff */
[----:B------:R-:W-:Y:S01]  /*0090*/  UIADD3 UR6, UR8, -0x20, URZ ;  /* 0xffffffe008067890 */ /* 0x000fe2000fffe03f */
[----:B------:R-:W-:Y:S01]  /*00a0*/  SHF.R.S32.HI R0, RZ, 0x1f, R3 ;  /* 0x0000001fff007819 */ /* 0x000fe20000011403 */
[----:B------:R-:W-:Y:S01]  /*00b0*/  UIADD3 UR5, UR8, -0x40, URZ ;  /* 0xffffffc008057890 */ /* 0x000fe2000fffe03f */
[----:B------:R-:W-:Y:S01]  /*00c0*/  IMAD.MOV.U32 R26, RZ, RZ, RZ ;  /* 0x000000ffff1a7224 */ /* 0x000fe200078e00ff */
[----:B------:R-:W-:Y:S01]  /*00d0*/  ULDC.64 UR10, c[0x0][0x118] ;  /* 0x00004600000a7ab9 */ /* 0x000fe20000000a00 */
[----:B------:R-:W-:Y:S01]  /*00e0*/  LEA.HI R0, R0, R3, RZ, 0x6 ;  /* 0x0000000300007211 */ /* 0x000fe200078f30ff */
[----:B------:R-:W-:Y:S01]  /*00f0*/  UIADD3 UR4, UR8, -0x60, URZ ;  /* 0xffffffa008047890 */ /* 0x000fe2000fffe03f */
[----:B------:R-:W2:Y:S01]  /*0100*/  S2R R3, SR_CTAID.X ;  /* 0x0000000000037919 */ /* 0x000ea20000002500 */
[----:B------:R-:W-:Y:S01]  /*0110*/  IMAD.MOV.U32 R28, RZ, RZ, RZ ;  /* 0x000000ffff1c7224 */ /* 0x000fe200078e00ff */
[----:B------:R-:W-:Y:S01]  /*0120*/  SHF.R.S32.HI R4, RZ, 0x6, R0 ;  /* 0x00000006ff047819 */ /* 0x000fe20000011400 */
[----:B------:R-:W-:-:S02]  /*0130*/  IMAD.MOV.U32 R30, RZ, RZ, RZ ;  /* 0x000000ffff1e7224 */ /* 0x000fc400078e00ff */
[----:B------:R-:W-:Y:S02]  /*0140*/  IMAD.MOV.U32 R32, RZ, RZ, RZ ;  /* 0x000000ffff207224 */ /* 0x000fe400078e00ff */
[----:B------:R-:W-:Y:S02]  /*0150*/  IMAD.SHL.U32 R4, R4, 0x8, RZ ;  /* 0x0000000804047824 */ /* 0x000fe400078e00ff */
[----:B------:R-:W-:Y:S01]  /*0160*/  IMAD.MOV.U32 R34, RZ, RZ, RZ ;  /* 0x000000ffff227224 */ /* 0x000fe200078e00ff */
[----:B-1----:R-:W-:Y:S02]  /*0170*/  SHF.R.U32.HI R70, RZ, 0x3, R71 ;  /* 0x00000003ff467819 */ /* 0x002fe40000011647 */
[-C--:B------:R-:W-:Y:S02]  /*0180*/  IABS R6, R4.reuse ;  /* 0x0000000400067213 */ /* 0x080fe40000000000 */
[----:B------:R-:W-:Y:S02]  /*0190*/  IABS R0, R4 ;  /* 0x0000000400007213 */ /* 0x000fe40000000000 */
[----:B------:R-:W1:Y:S01]  /*01a0*/  I2F.RP R7, R6 ;  /* 0x0000000600077306 */ /* 0x000e620000209400 */
[----:B------:R-:W-:-:S02]  /*01b0*/  SGXT.U32 R70, R70, 0x3 ;  /* 0x000000034646781a */ /* 0x000fc40000000000 */
[----:B------:R-:W-:Y:S01]  /*01c0*/  IMAD.MOV R0, RZ, RZ, -R0 ;  /* 0x000000ffff007224 */ /* 0x000fe200078e0a00 */
[----:B------:R-:W-:Y:S02]  /*01d0*/  SHF.R.U32.HI R72, RZ, 0x5, R71 ;  /* 0x00000005ff487819 */ /* 0x000fe40000011647 */
[C---:B------:R-:W-:Y:S02]  /*01e0*/  LOP3.LUT R83, R70.reuse, 0x8, RZ, 0xfc, !PT ;  /* 0x0000000846537812 */ /* 0x040fe400078efcff */
[----:B--2---:R-:W-:Y:S02]  /*01f0*/  IABS R2, R3 ;  /* 0x0000000300027213 */ /* 0x004fe40000000000 */
[C---:B------:R-:W-:Y:S01]  /*0200*/  LOP3.LUT R82, R70.reuse, 0x10, RZ, 0xfc, !PT ;  /* 0x0000001046527812 */ /* 0x040fe200078efcff */
[----:B------:R-:W-:Y:S01]  /*0210*/  IMAD.SHL.U32 R76, R83, 0x40, RZ ;  /* 0x00000040534c7824 */ /* 0x000fe200078e00ff */
[----:B------:R-:W-:Y:S02]  /*0220*/  LOP3.LUT R81, R70, 0x18, RZ, 0xfc, !PT ;  /* 0x0000001846517812 */ /* 0x000fe400078efcff */
[----:B------:R-:W-:Y:S01]  /*0230*/  SGXT.U32 R72, R72, 0x1 ;  /* 0x000000014848781a */ /* 0x000fe20000000000 */
[----:B-1----:R-:W1:Y:S02]  /*0240*/  MUFU.RCP R8, R7 ;  /* 0x0000000700087308 */ /* 0x002e640000001000 */
[----:B------:R-:W-:Y:S01]  /*0250*/  IMAD.SHL.U32 R74, R81, 0x40, RZ ;  /* 0x00000040514a7824 */ /* 0x000fe200078e00ff */
[----:B------:R-:W-:-:S02]  /*0260*/  LOP3.LUT R84, R71, 0x7, RZ, 0xc0, !PT ;  /* 0x0000000747547812 */ /* 0x000fc400078ec0ff */
[----:B-1----:R-:W-:-:S04]  /*0270*/  IADD3 R8, R8, 0xffffffe, RZ ;  /* 0x0ffffffe08087810 */ /* 0x002fc80007ffe0ff */
[----:B------:R-:W1:Y:S02]  /*0280*/  F2I.FTZ.U32.TRUNC.NTZ R9, R8 ;  /* 0x0000000800097305 */ /* 0x000e64000021f000 */
[----:B-1----:R-:W-:Y:S02]  /*0290*/  IMAD.MOV R5, RZ, RZ, -R9 ;  /* 0x000000ffff057224 */ /* 0x002fe400078e0a09 */
[----:B------:R-:W-:Y:S02]  /*02a0*/  IMAD.MOV.U32 R8, RZ, RZ, RZ ;  /* 0x000000ffff087224 */ /* 0x000fe400078e00ff */
[----:B------:R-:W-:-:S04]  /*02b0*/  IMAD R5, R5, R6, RZ ;  /* 0x0000000605057224 */ /* 0x000fc800078e02ff */
[----:B------:R-:W-:-:S06]  /*02c0*/  IMAD.HI.U32 R5, R9, R5, R8 ;  /* 0x0000000509057227 */ /* 0x000fcc00078e0008 */
[----:B------:R-:W-:-:S04]  /*02d0*/  IMAD.HI.U32 R5, R5, R2, RZ ;  /* 0x0000000205057227 */ /* 0x000fc800078e00ff */
[----:B------:R-:W-:Y:S01]  /*02e0*/  IMAD R7, R5, R0, R2 ;  /* 0x0000000005077224 */ /* 0x000fe200078e0202 */
[----:B------:R-:W-:-:S04]  /*02f0*/  LOP3.LUT R0, R3, R4, RZ, 0x3c, !PT ;  /* 0x0000000403007212 */ /* 0x000fc800078e3cff */
[----:B------:R-:W-:Y:S02]  /*0300*/  ISETP.GT.U32.AND P1, PT, R6, R7, PT ;  /* 0x000000070600720c */ /* 0x000fe40003f24070 */
[----:B------:R-:W-:-:S11]  /*0310*/  ISETP.GE.AND P0, PT, R0, RZ, PT ;  /* 0x000000ff0000720c */ /* 0x000fd60003f06270 */
[----:B------:R-:W-:Y:S01]  /*0320*/  @!P1 IMAD.IADD R7, R7, 0x1, -R6 ;  /* 0x0000000107079824 */ /* 0x000fe200078e0a06 */
[----:B------:R-:W-:Y:S02]  /*0330*/  @!P1 IADD3 R5, R5, 0x1, RZ ;  /* 0x0000000105059810 */ /* 0x000fe40007ffe0ff */
[----:B------:R-:W-:Y:S02]  /*0340*/  ISETP.NE.AND P1, PT, R4, RZ, PT ;  /* 0x000000ff0400720c */ /* 0x000fe40003f25270 */
[----:B------:R-:W-:-:S13]  /*0350*/  ISETP.GE.U32.AND P2, PT, R7, R6, PT ;  /* 0x000000060700720c */ /* 0x000fda0003f46070 */
[----:B------:R-:W-:-:S05]  /*0360*/  @P2 IADD3 R5, R5, 0x1, RZ ;  /* 0x0000000105052810 */ /* 0x000fca0007ffe0ff */
[----:B------:R-:W-:Y:S01]  /*0370*/  IMAD.MOV.U32 R6, RZ, RZ, R5 ;  /* 0x000000ffff067224 */ /* 0x000fe200078e0005 */
[C---:B------:R-:W-:Y:S02]  /*0380*/  IADD3 R5, R103.reuse, c[0x0][0x178], RZ ;  /* 0x00005e0067057a10 */ /* 0x040fe40007ffe0ff */
[----:B------:R-:W-:Y:S01]  /*0390*/  IADD3 R103, R103, c[0x0][0x180], RZ ;  /* 0x0000600067677a10 */ /* 0x000fe20007ffe0ff */
[----:B------:R-:W-:Y:S01]  /*03a0*/  @!P0 IMAD.MOV R6, RZ, RZ, -R6 ;  /* 0x000000ffff068224 */ /* 0x000fe200078e0a06 */
[----:B------:R-:W-:Y:S02]  /*03b0*/  @!P1 LOP3.LUT R6, RZ, R4, RZ, 0x33, !PT ;  /* 0x00000004ff069212 */ /* 0x000fe400078e33ff */
[----:B------:R-:W-:-:S03]  /*03c0*/  SHF.R.S32.HI R0, RZ, 0x1f, R5 ;  /* 0x0000001fff007819 */ /* 0x000fc60000011405 */
[----:B------:R-:W-:Y:S01]  /*03d0*/  IMAD.SHL.U32 R69, R6, 0x8, RZ ;  /* 0x0000000806457824 */ /* 0x000fe200078e00ff */
[----:B------:R-:W-:Y:S01]  /*03e0*/  LEA.HI R0, R0, R5, RZ, 0x5 ;  /* 0x0000000500007211 */ /* 0x000fe200078f28ff */
[----:B------:R-:W-:-:S03]  /*03f0*/  IMAD.MOV R6, RZ, RZ, -R6 ;  /* 0x000000ffff067224 */ /* 0x000fc600078e0a06 */
[----:B------:R-:W-:Y:S01]  /*0400*/  LEA.HI.SX32 R5, R0, -R69, 0x1b ;  /* 0x8000004500057211 */ /* 0x000fe200078fdaff */
[----:B------:R-:W-:-:S03]  /*0410*/  IMAD R6, R4, R6, R3 ;  /* 0x0000000604067224 */ /* 0x000fc600078e0203 */
[----:B------:R-:W-:Y:S02]  /*0420*/  IMNMX R5, R5, 0x8, PT ;  /* 0x0000000805057817 */ /* 0x000fe40003800200 */
[----:B------:R-:W-:Y:S02]  /*0430*/  IABS R9, R6 ;  /* 0x0000000600097213 */ /* 0x000fe40000000000 */
[-C--:B------:R-:W-:Y:S02]  /*0440*/  IABS R0, R5.reuse ;  /* 0x0000000500007213 */ /* 0x080fe40000000000 */
[----:B------:R-:W-:Y:S02]  /*0450*/  LOP3.LUT R8, R6, R5, RZ, 0x3c, !PT ;  /* 0x0000000506087212 */ /* 0x000fe400078e3cff */
[----:B------:R-:W1:Y:S02]  /*0460*/  I2F.RP R7, R0 ;  /* 0x0000000000077306 */ /* 0x000e640000209400 */
[----:B------:R-:W-:-:S06]  /*0470*/  ISETP.GE.AND P0, PT, R8, RZ, PT ;  /* 0x000000ff0800720c */ /* 0x000fcc0003f06270 */
[----:B-1----:R-:W1:Y:S02]  /*0480*/  MUFU.RCP R11, R7 ;  /* 0x00000007000b7308 */ /* 0x002e640000001000 */
[----:B-1----:R-:W-:-:S06]  /*0490*/  IADD3 R11, R11, 0xffffffe, RZ ;  /* 0x0ffffffe0b0b7810 */ /* 0x002fcc0007ffe0ff */
[----:B------:R-:W1:Y:S02]  /*04a0*/  F2I.FTZ.U32.TRUNC.NTZ R11, R11 ;  /* 0x0000000b000b7305 */ /* 0x000e64000021f000 */
[----:B-1----:R-:W-:-:S04]  /*04b0*/  IMAD.MOV R2, RZ, RZ, -R11 ;  /* 0x000000ffff027224 */ /* 0x002fc800078e0a0b */
[----:B------:R-:W-:Y:S01]  /*04c0*/  IMAD R3, R2, R0, RZ ;  /* 0x0000000002037224 */ /* 0x000fe200078e02ff */
[----:B------:R-:W-:-:S03]  /*04d0*/  IABS R2, R5 ;  /* 0x0000000500027213 */ /* 0x000fc60000000000 */
[----:B------:R-:W-:Y:S01]  /*04e0*/  IMAD.HI.U32 R10, R11, R3, R10 ;  /* 0x000000030b0a7227 */ /* 0x000fe200078e000a */
[----:B------:R-:W-:-:S03]  /*04f0*/  IABS R3, c[0x0][0x178] ;  /* 0x00005e0000037a13 */ /* 0x000fc60000000000 */
[----:B------:R-:W-:Y:S01]  /*0500*/  IMAD.MOV R2, RZ, RZ, -R2 ;  /* 0x000000ffff027224 */ /* 0x000fe200078e0a02 */
[----:B------:R-:W-:Y:S01]  /*0510*/  I2F.RP R7, R3 ;  /* 0x0000000300077306 */ /* 0x000fe20000209400 */
[----:B------:R-:W-:-:S04]  /*0520*/  IMAD.HI.U32 R68, R10, R9, RZ ;  /* 0x000000090a447227 */ /* 0x000fc800078e00ff */
[----:B------:R-:W-:Y:S01]  /*0530*/  IMAD R9, R68, R2, R9 ;  /* 0x0000000244097224 */ /* 0x000fe200078e0209 */
[----:B------:R-:W-:-:S04]  /*0540*/  IABS R2, c[0x0][0x17c] ;  /* 0x00005f0000027a13 */ /* 0x000fc80000000000 */
[----:B------:R-:W-:Y:S01]  /*0550*/  ISETP.GT.U32.AND P1, PT, R0, R9, PT ;  /* 0x000000090000720c */ /* 0x000fe20003f24070 */
[----:B------:R-:W1:-:S12]  /*0560*/  I2F.RP R4, R2 ;  /* 0x0000000200047306 */ /* 0x000e580000209400 */
[----:B------:R-:W-:Y:S01]  /*0570*/  @!P1 IMAD.IADD R9, R9, 0x1, -R0 ;  /* 0x0000000109099824 */ /* 0x000fe200078e0a00 */
[----:B------:R-:W-:Y:S02]  /*0580*/  @!P1 IADD3 R68, R68, 0x1, RZ ;  /* 0x0000000144449810 */ /* 0x000fe40007ffe0ff */
[----:B------:R-:W-:Y:S01]  /*0590*/  ISETP.NE.AND P1, PT, R5, RZ, PT ;  /* 0x000000ff0500720c */ /* 0x000fe20003f25270 */
[----:B-1----:R-:W1:Y:S01]  /*05a0*/  MUFU.RCP R14, R4 ;  /* 0x00000004000e7308 */ /* 0x002e620000001000 */
[----:B------:R-:W-:-:S07]  /*05b0*/  ISETP.GE.U32.AND P2, PT, R9, R0, PT ;  /* 0x000000000900720c */ /* 0x000fce0003f46070 */
[----:B------:R-:W2:Y:S06]  /*05c0*/  MUFU.RCP R0, R7 ;  /* 0x0000000700007308 */ /* 0x000eac0000001000 */
[----:B------:R-:W-:Y:S02]  /*05d0*/  @P2 IADD3 R68, R68, 0x1, RZ ;  /* 0x0000000144442810 */ /* 0x000fe40007ffe0ff */
[----:B-1----:R-:W-:-:S03]  /*05e0*/  IADD3 R14, R14, 0xffffffe, RZ ;  /* 0x0ffffffe0e0e7810 */ /* 0x002fc60007ffe0ff */
[----:B------:R-:W-:Y:S01]  /*05f0*/  @!P0 IMAD.MOV R68, RZ, RZ, -R68 ;  /* 0x000000ffff448224 */ /* 0x000fe200078e0a44 */
[----:B------:R-:W-:Y:S01]  /*0600*/  @!P1 LOP3.LUT R68, RZ, R5, RZ, 0x33, !PT ;  /* 0x00000005ff449212 */ /* 0x000fe200078e33ff */
[----:B------:R-:W1:Y:S01]  /*0610*/  F2I.FTZ.U32.TRUNC.NTZ R15, R14 ;  /* 0x0000000e000f7305 */ /* 0x000e62000021f000 */
[----:B------:R-:W-:Y:S02]  /*0620*/  ISETP.GT.AND P1, PT, R103, 0x1f, PT ;  /* 0x0000001f6700780c */ /* 0x000fe40003f24270 */
[----:B--2---:R-:W-:Y:S01]  /*0630*/  IADD3 R10, R0, 0xffffffe, RZ ;  /* 0x0ffffffe000a7810 */ /* 0x004fe20007ffe0ff */
[----:B------:R-:W-:-:S04]  /*0640*/  IMAD.MOV R0, RZ, RZ, -R68 ;  /* 0x000000ffff007224 */ /* 0x000fc800078e0a44 */
[----:B------:R-:W2:Y:S01]  /*0650*/  F2I.FTZ.U32.TRUNC.NTZ R11, R10 ;  /* 0x0000000a000b7305 */ /* 0x000ea2000021f000 */
[----:B------:R-:W-:Y:S01]  /*0660*/  IMAD R6, R5, R0, R6 ;  /* 0x0000000005067224 */ /* 0x000fe200078e0206 */
[----:B------:R-:W-:-:S03]  /*0670*/  SHF.R.U32.HI R0, RZ, 0x2, R71 ;  /* 0x00000002ff007819 */ /* 0x000fc60000011647 */
[----:B------:R-:W-:Y:S01]  /*0680*/  IMAD.IADD R69, R69, 0x1, R6 ;  /* 0x0000000145457824 */ /* 0x000fe200078e0206 */
[----:B------:R-:W-:Y:S01]  /*0690*/  SGXT.U32 R0, R0, 0x4 ;  /* 0x000000040000781a */ /* 0x000fe20000000000 */
[----:B-1----:R-:W-:Y:S02]  /*06a0*/  IMAD.MOV R13, RZ, RZ, -R15 ;  /* 0x000000ffff0d7224 */ /* 0x002fe400078e0a0f */
[----:B------:R-:W-:Y:S02]  /*06b0*/  IMAD.SHL.U32 R69, R69, 0x20, RZ ;  /* 0x0000002045457824 */ /* 0x000fe400078e00ff */
[----:B------:R-:W-:Y:S01]  /*06c0*/  IMAD R12, R13, R2, RZ ;  /* 0x000000020d0c7224 */ /* 0x000fe200078e02ff */
[----:B------:R-:W-:Y:S01]  /*06d0*/  LOP3.LUT R13, R0, 0x10, RZ, 0xfc, !PT ;  /* 0x00000010000d7812 */ /* 0x000fe200078efcff */
[----:B------:R-:W-:Y:S01]  /*06e0*/  IMAD.MOV.U32 R14, RZ, RZ, RZ ;  /* 0x000000ffff0e7224 */ /* 0x000fe200078e00ff */
[----:B------:R-:W-:Y:S01]  /*06f0*/  LOP3.LUT R9, R69, R0, RZ, 0xfc, !PT ;  /* 0x0000000045097212 */ /* 0x000fe200078efcff */
[----:B--2---:R-:W-:-:S02]  /*0700*/  IMAD.MOV R4, RZ, RZ, -R11 ;  /* 0x000000ffff047224 */ /* 0x004fc400078e0a0b */
[----:B------:R-:W-:Y:S01]  /*0710*/  IMAD.MOV.U32 R10, RZ, RZ, RZ ;  /* 0x000000ffff0a7224 */ /* 0x000fe200078e00ff */
[----:B------:R-:W-:Y:S01]  /*0720*/  IABS R5, R9 ;  /* 0x0000000900057213 */ /* 0x000fe20000000000 */
[----:B------:R-:W-:Y:S01]  /*0730*/  IMAD R7, R4, R3, RZ ;  /* 0x0000000304077224 */ /* 0x000fe200078e02ff */
[----:B------:R-:W-:Y:S01]  /*0740*/  LOP3.LUT R4, R69, 0x10, R0, 0xfe, !PT ;  /* 0x0000001045047812 */ /* 0x000fe200078efe00 */
[----:B------:R-:W-:Y:S01]  /*0750*/  IMAD.HI.U32 R12, R15, R12, R14 ;  /* 0x0000000c0f0c7227 */ /* 0x000fe200078e000e */
[----:B------:R-:W-:Y:S02]  /*0760*/  ISETP.GE.AND P3, PT, R9, RZ, PT ;  /* 0x000000ff0900720c */ /* 0x000fe40003f66270 */
[----:B------:R-:W-:Y:S01]  /*0770*/  IABS R6, R4 ;  /* 0x0000000400067213 */ /* 0x000fe20000000000 */
[----:B------:R-:W-:-:S04]  /*0780*/  IMAD.HI.U32 R7, R11, R7, R10 ;  /* 0x000000070b077227 */ /* 0x000fc800078e000a */
[----:B------:R-:W-:Y:S02]  /*0790*/  IMAD.SHL.U32 R10, R71, 0x8, RZ ;  /* 0x00000008470a7824 */ /* 0x000fe400078e00ff */
[----:B------:R-:W-:-:S03]  /*07a0*/  IMAD.HI.U32 R8, R7, R5, RZ ;  /* 0x0000000507087227 */ /* 0x000fc600078e00ff */
[C---:B------:R-:W-:Y:S01]  /*07b0*/  LOP3.LUT R11, R10.reuse, 0x38, RZ, 0xc0, !PT ;  /* 0x000000380a0b7812 */ /* 0x040fe200078ec0ff */
[----:B------:R-:W-:Y:S01]  /*07c0*/  IMAD.HI.U32 R7, R7, R6, RZ ;  /* 0x0000000607077227 */ /* 0x000fe200078e00ff */
[C---:B------:R-:W-:Y:S02]  /*07d0*/  LOP3.LUT R78, R10.reuse, 0x18, R71, 0x48, !PT ;  /* 0x000000180a4e7812 */ /* 0x040fe400078e4847 */
[----:B------:R-:W-:Y:S01]  /*07e0*/  LOP3.LUT R80, R10, 0x18, RZ, 0xc0, !PT ;  /* 0x000000180a507812 */ /* 0x000fe200078ec0ff */
[----:B------:R-:W-:Y:S02]  /*07f0*/  IMAD.MOV R8, RZ, RZ, -R8 ;  /* 0x000000ffff087224 */ /* 0x000fe400078e0a08 */
[----:B------:R-:W-:Y:S01]  /*0800*/  IMAD.MOV R7, RZ, RZ, -R7 ;  /* 0x000000ffff077224 */ /* 0x000fe200078e0a07 */
[----:B------:R-:W-:Y:S01]  /*0810*/  ISETP.GE.AND P0, PT, R80, c[0x0][0x180], PT ;  /* 0x0000600050007a0c */ /* 0x000fe20003f06270 */
[----:B------:R-:W-:Y:S02]  /*0820*/  IMAD R68, R68, 0x40, R11 ;  /* 0x0000004044447824 */ /* 0x000fe400078e020b */
[----:B------:R-:W-:-:S02]  /*0830*/  IMAD R8, R3, R8, R5 ;  /* 0x0000000803087224 */ /* 0x000fc400078e0205 */
[C---:B------:R-:W-:Y:S01]  /*0840*/  IMAD R6, R3.reuse, R7, R6 ;  /* 0x0000000703067224 */ /* 0x040fe200078e0206 */
[----:B------:R-:W-:Y:S01]  /*0850*/  IABS R11, R68 ;  /* 0x00000044000b7213 */ /* 0x000fe20000000000 */
[--C-:B------:R-:W-:Y:S01]  /*0860*/  IMAD R79, R0, 0x20, R78.reuse ;  /* 0x00000020004f7824 */ /* 0x100fe200078e024e */
[C---:B------:R-:W-:Y:S01]  /*0870*/  ISETP.GT.U32.AND P4, PT, R3.reuse, R8, PT ;  /* 0x000000080300720c */ /* 0x040fe20003f84070 */
[----:B------:R-:W-:Y:S01]  /*0880*/  IMAD.SHL.U32 R5, R70, 0x8, RZ ;  /* 0x0000000846057824 */ /* 0x000fe200078e00ff */
[----:B------:R-:W-:Y:S01]  /*0890*/  ISETP.GT.U32.AND P2, PT, R3, R6, PT ;  /* 0x000000060300720c */ /* 0x000fe20003f44070 */
[----:B------:R-:W-:Y:S01]  /*08a0*/  IMAD.HI.U32 R85, R12, R11, RZ ;  /* 0x0000000b0c557227 */ /* 0x000fe200078e00ff */
[----:B------:R-:W-:Y:S02]  /*08b0*/  SEL R0, RZ, 0x10, !P1 ;  /* 0x00000010ff007807 */ /* 0x000fe40004800000 */
[----:B------:R-:W-:Y:S01]  /*08c0*/  ISETP.GE.AND P1, PT, R4, RZ, PT ;  /* 0x000000ff0400720c */ /* 0x000fe20003f26270 */
[----:B------:R-:W-:Y:S01]  /*08d0*/  IMAD.MOV R85, RZ, RZ, -R85 ;  /* 0x000000ffff557224 */ /* 0x000fe200078e0a55 */
[----:B------:R-:W-:Y:S01]  /*08e0*/  SEL R7, R0, RZ, !P0 ;  /* 0x000000ff00077207 */ /* 0x000fe20004000000 */
[C---:B------:R-:W-:Y:S01]  /*08f0*/  IMAD.SHL.U32 R12, R70.reuse, 0x40, RZ ;  /* 0x00000040460c7824 */ /* 0x040fe200078e00ff */
[----:B------:R-:W-:Y:S01]  /*0900*/  ISETP.GE.AND P0, PT, R70, c[0x0][0x180], PT ;  /* 0x0000600046007a0c */ /* 0x000fe20003f06270 */
[----:B------:R-:W-:Y:S01]  /*0910*/  IMAD R85, R2, R85, R11 ;  /* 0x0000005502557224 */ /* 0x000fe200078e020b */
[----:B------:R-:W-:Y:S01]  /*0920*/  ISETP.NE.U32.AND P6, PT, R7, RZ, PT ;  /* 0x000000ff0700720c */ /* 0x000fe20003fc5070 */
[--C-:B------:R-:W-:Y:S01]  /*0930*/  @!P4 IMAD.IADD R8, R8, 0x1, -R3.reuse ;  /* 0x000000010808c824 */ /* 0x100fe200078e0a03 */
[----:B------:R-:W-:Y:S01]  /*0940*/  SEL R4, R0, RZ, !P0 ;  /* 0x000000ff00047207 */ /* 0x000fe20004000000 */
[----:B------:R-:W-:Y:S01]  /*0950*/  @!P2 IMAD.IADD R6, R6, 0x1, -R3 ;  /* 0x000000010606a824 */ /* 0x000fe200078e0a03 */
[----:B------:R-:W-:Y:S01]  /*0960*/  ISETP.GT.U32.AND P5, PT, R2, R85, PT ;  /* 0x000000550200720c */ /* 0x000fe20003fa4070 */
[----:B------:R-:W-:Y:S01]  /*0970*/  IMAD R78, R13, 0x20, R78 ;  /* 0x000000200d4e7824 */ /* 0x000fe200078e024e */
[----:B------:R-:W-:Y:S01]  /*0980*/  ISETP.GT.U32.AND P4, PT, R3, R8, PT ;  /* 0x000000080300720c */ /* 0x000fe20003f84070 */
[----:B------:R-:W-:Y:S01]  /*0990*/  IMAD.SHL.U32 R79, R79, 0x2, RZ ;  /* 0x000000024f4f7824 */ /* 0x000fe200078e00ff */
[----:B------:R-:W-:Y:S01]  /*09a0*/  ISETP.GT.U32.AND P2, PT, R3, R6, PT ;  /* 0x000000060300720c */ /* 0x000fe20003f44070 */
[----:B------:R-:W-:Y:S01]  /*09b0*/  IMAD.SHL.U32 R78, R78, 0x2, RZ ;  /* 0x000000024e4e7824 */ /* 0x000fe200078e00ff */
[----:B------:R-:W-:Y:S01]  /*09c0*/  LOP3.LUT R5, R5, 0x38, R10, 0x78, !PT ;  /* 0x0000003805057812 */ /* 0x000fe200078e780a */
[----:B------:R-:W-:-:S03]  /*09d0*/  IMAD.SHL.U32 R10, R82, 0x40, RZ ;  /* 0x00000040520a7824 */ /* 0x000fc600078e00ff */
[----:B------:R-:W-:Y:S02]  /*09e0*/  LOP3.LUT R77, R5, R12, RZ, 0xfc, !PT ;  /* 0x0000000c054d7212 */ /* 0x000fe400078efcff */
[----:B------:R-:W-:Y:S01]  /*09f0*/  LOP3.LUT R75, R10, R5, RZ, 0xfc, !PT ;  /* 0x000000050a4b7212 */ /* 0x000fe200078efcff */
[----:B------:R-:W-:Y:S01]  /*0a00*/  @!P5 IMAD.IADD R85, R85, 0x1, -R2 ;  /* 0x000000015555d824 */ /* 0x000fe200078e0a02 */
[----:B------:R-:W-:Y:S01]  /*0a10*/  ISETP.GE.AND P5, PT, R82, c[0x0][0x180], PT ;  /* 0x0000600052007a0c */ /* 0x000fe20003fa6270 */
[--C-:B------:R-:W-:Y:S01]  /*0a20*/  @!P4 IMAD.IADD R8, R8, 0x1, -R3.reuse ;  /* 0x000000010808c824 */ /* 0x100fe200078e0a03 */
[----:B------:R-:W-:Y:S01]  /*0a30*/  ISETP.NE.AND P4, PT, RZ, c[0x0][0x178], PT ;  /* 0x00005e00ff007a0c */ /* 0x000fe20003f85270 */
[----:B------:R-:W-:Y:S01]  /*0a40*/  @!P2 IMAD.IADD R6, R6, 0x1, -R3 ;  /* 0x000000010606a824 */ /* 0x000fe200078e0a03 */
[----:B------:R-:W-:Y:S01]  /*0a50*/  ISETP.GT.U32.AND P0, PT, R2, R85, PT ;  /* 0x000000550200720c */ /* 0x000fe20003f04070 */
[----:B------:R-:W-:Y:S01]  /*0a60*/  @!P3 IMAD.MOV R8, RZ, RZ, -R8 ;  /* 0x000000ffff08b224 */ /* 0x000fe200078e0a08 */
[----:B------:R-:W-:Y:S01]  /*0a70*/  ISETP.GE.AND P3, PT, R68, RZ, PT ;  /* 0x000000ff4400720c */ /* 0x000fe20003f66270 */
[----:B------:R-:W-:Y:S01]  /*0a80*/  @!P1 IMAD.MOV R6, RZ, RZ, -R6 ;  /* 0x000000ffff069224 */ /* 0x000fe200078e0a06 */
[----:B------:R-:W-:Y:S01]  /*0a90*/  ISETP.NE.AND P1, PT, RZ, c[0x0][0x17c], PT ;  /* 0x00005f00ff007a0c */ /* 0x000fe20003f25270 */
[----:B------:R-:W-:Y:S01]  /*0aa0*/  IMAD.MOV.U32 R10, RZ, RZ, c[0x0][0x188] ;  /* 0x00006200ff0a7624 */ /* 0x000fe200078e00ff */
[----:B------:R-:W-:Y:S01]  /*0ab0*/  SEL R101, R97, R8, !P4 ;  /* 0x0000000861657207 */ /* 0x000fe20006000000 */
[----:B------:R-:W-:Y:S01]  /*0ac0*/  IMAD.SHL.U32 R77, R77, 0x2, RZ ;  /* 0x000000024d4d7824 */ /* 0x000fe200078e00ff */
[----:B------:R-:W-:Y:S01]  /*0ad0*/  SEL R97, R97, R6, !P4 ;  /* 0x0000000661617207 */ /* 0x000fe20006000000 */
[----:B------:R-:W-:Y:S01]  /*0ae0*/  IMAD.SHL.U32 R94, R10, 0x20, RZ ;  /* 0x000000200a5e7824 */ /* 0x000fe200078e00ff */
[----:B------:R-:W-:Y:S01]  /*0af0*/  ISETP.GE.AND P4, PT, R83, c[0x0][0x180], PT ;  /* 0x0000600053007a0c */ /* 0x000fe20003f86270 */
[----:B------:R-:W-:Y:S01]  /*0b00*/  IMAD R101, R101, c[0x0][0x184], R80 ;  /* 0x0000610065657a24 */ /* 0x000fe200078e0250 */
[----:B------:R-:W-:Y:S01]  /*0b10*/  ISETP.NE.U32.AND P2, PT, R4, RZ, PT ;  /* 0x000000ff0400720c */ /* 0x000fe20003f45070 */
[----:B------:R-:W-:Y:S01]  /*0b20*/  @!P0 IMAD.IADD R85, R85, 0x1, -R2 ;  /* 0x0000000155558824 */ /* 0x000fe200078e0a02 */
[C---:B------:R-:W-:Y:S01]  /*0b30*/  SEL R3, R0.reuse, RZ, !P4 ;  /* 0x000000ff00037207 */ /* 0x040fe20006000000 */
[----:B------:R-:W-:Y:S01]  /*0b40*/  IMAD R97, R97, c[0x0][0x184], R80 ;  /* 0x0000610061617a24 */ /* 0x000fe200078e0250 */
[----:B------:R-:W-:Y:S01]  /*0b50*/  ISETP.GE.AND P4, PT, R81, c[0x0][0x180], PT ;  /* 0x0000600051007a0c */ /* 0x000fe20003f86270 */
[----:B------:R-:W-:Y:S01]  /*0b60*/  @!P3 IMAD.MOV R85, RZ, RZ, -R85 ;  /* 0x000000ffff55b224 */ /* 0x000fe200078e0a55 */
[C---:B------:R-:W-:Y:S01]  /*0b70*/  SEL R2, R0.reuse, RZ, !P5 ;  /* 0x000000ff00027207 */ /* 0x040fe20006800000 */
[----:B------:R-:W-:Y:S01]  /*0b80*/  IMAD.SHL.U32 R75, R75, 0x2, RZ ;  /* 0x000000024b4b7824 */ /* 0x000fe200078e00ff */
[----:B------:R-:W-:-:S02]  /*0b90*/  SEL R0, R0, RZ, !P4 ;  /* 0x000000ff00007207 */ /* 0x000fc40006000000 */
[----:B------:R-:W-:Y:S02]  /*0ba0*/  @!P1 LOP3.LUT R85, RZ, c[0x0][0x17c], RZ, 0x33, !PT ;  /* 0x00005f00ff559a12 */ /* 0x000fe400078e33ff */
[----:B------:R-:W-:Y:S02]  /*0bb0*/  ISETP.GE.AND P0, PT, R80, UR6, PT ;  /* 0x0000000650007c0c */ /* 0x000fe4000bf06270 */
[----:B------:R-:W-:Y:S01]  /*0bc0*/  ISETP.NE.U32.AND P3, PT, R0, RZ, PT ;  /* 0x000000ff0000720c */ /* 0x000fe20003f65070 */
[----:B------:R-:W-:Y:S01]  /*0bd0*/  IMAD.MOV.U32 R0, RZ, RZ, 0x2 ;  /* 0x00000002ff007424 */ /* 0x000fe200078e00ff */
[----:B------:R-:W-:Y:S01]  /*0be0*/  SEL R4, RZ, 0x10, P0 ;  /* 0x00000010ff047807 */ /* 0x000fe20000000000 */
[----:B------:R-:W-:Y:S01]  /*0bf0*/  IMAD R85, R70, c[0x0][0x188], R85 ;  /* 0x0000620046557a24 */ /* 0x000fe200078e0255 */
[----:B------:R-:W-:Y:S01]  /*0c00*/  ISETP.NE.U32.AND P0, PT, R3, RZ, PT ;  /* 0x000000ff0300720c */ /* 0x000fe20003f05070 */
[----:B------:R-:W-:Y:S01]  /*0c10*/  IMAD.WIDE R14, R101, R0, c[0x0][0x160] ;  /* 0x00005800650e7625 */ /* 0x000fe200078e0200 */
[----:B------:R-:W-:-:S02]  /*0c20*/  LOP3.LUT R76, R76, R5, RZ, 0xfc, !PT ;  /* 0x000000054c4c7212 */ /* 0x000fc400078efcff */
[----:B------:R-:W-:Y:S01]  /*0c30*/  ISETP.GT.AND P5, PT, R103, 0x3f, PT ;  /* 0x0000003f6700780c */ /* 0x000fe20003fa4270 */
[-C--:B------:R-:W-:Y:S01]  /*0c40*/  IMAD.WIDE R12, R97, R0.reuse, c[0x0][0x160] ;  /* 0x00005800610c7625 */ /* 0x080fe200078e0200 */
[----:B------:R1:W-:Y:S01]  /*0c50*/  LDGSTS.E.BYPASS.LTC128B.128 [R79], [R14.64], P6 ;  /* 0x000000000e4f7fae */ /* 0x0003e2000b101d4a */
[----:B------:R-:W-:Y:S02]  /*0c60*/  ISETP.NE.U32.AND P4, PT, R2, RZ, PT ;  /* 0x000000ff0200720c */ /* 0x000fe40003f85070 */
[-C--:B------:R-:W-:Y:S01]  /*0c70*/  IMAD.WIDE R8, R85, R0.reuse, c[0x0][0x168] ;  /* 0x00005a0055087625 */ /* 0x080fe200078e0200 */
[----:B------:R1:W-:Y:S01]  /*0c80*/  LDGSTS.E.BYPASS.LTC128B.128 [R78], [R12.64], P6 ;  /* 0x000000000c4e7fae */ /* 0x0003e2000b101d4a */
[----:B------:R-:W-:Y:S02]  /*0c90*/  ISETP.GE.AND P6, PT, R80, UR5, PT ;  /* 0x0000000550007c0c */ /* 0x000fe4000bfc6270 */
[----:B------:R-:W-:Y:S01]  /*0ca0*/  IMAD R87, R10, 0x8, R85 ;  /* 0x000000080a577824 */ /* 0x000fe200078e0255 */
[----:B------:R-:W0:Y:S01]  /*0cb0*/  LDGDEPBAR ;  /* 0x00000000000079af */ /* 0x000e220000000000 */
[----:B------:R-:W-:Y:S01]  /*0cc0*/  IMAD.SHL.U32 R76, R76, 0x2, RZ ;  /* 0x000000024c4c7824 */ /* 0x000fe200078e00ff */
[----:B------:R-:W-:Y:S01]  /*0cd0*/  SEL R3, RZ, 0x10, P6 ;  /* 0x00000010ff037807 */ /* 0x000fe20003000000 */
[----:B------:R-:W-:Y:S01]  /*0ce0*/  IMAD.WIDE R6, R87, R0, c[0x0][0x168] ;  /* 0x00005a0057067625 */ /* 0x000fe200078e0200 */
[----:B------:R2:W-:Y:S01]  /*0cf0*/  LDGSTS.E.BYPASS.LTC128B.128 [R77+0x2000], [R8.64], P2 ;  /* 0x02000000084d7fae */ /* 0x0005e20009101d4a */
[----:B------:R-:W-:-:S02]  /*0d00*/  ISETP.GE.AND P2, PT, R80, UR4, PT ;  /* 0x0000000450007c0c */ /* 0x000fc4000bf46270 */
[----:B------:R-:W-:Y:S01]  /*0d10*/  ISETP.GE.AND P6, PT, R70, UR6, PT ;  /* 0x0000000646007c0c */ /* 0x000fe2000bfc6270 */
[----:B------:R3:W-:Y:S01]  /*0d20*/  LDGSTS.E.BYPASS.LTC128B.128 [R76+0x2000], [R6.64], P0 ;  /* 0x02000000064c7fae */ /* 0x0007e20008101d4a */
[----:B------:R-:W-:Y:S01]  /*0d30*/  SEL R2, RZ, 0x10, P2 ;  /* 0x00000010ff027807 */ /* 0x000fe20001000000 */
[C---:B------:R-:W-:Y:S01]  /*0d40*/  IMAD R89, R10.reuse, 0x8, R87 ;  /* 0x000000080a597824 */ /* 0x040fe200078e0257 */
[----:B------:R-:W-:Y:S02]  /*0d50*/  ISETP.GT.AND P2, PT, R103, 0x5f, PT ;  /* 0x0000005f6700780c */ /* 0x000fe40003f44270 */
[----:B------:R-:W-:Y:S01]  /*0d60*/  ISETP.GE.AND P0, PT, R83, UR6, PT ;  /* 0x0000000653007c0c */ /* 0x000fe2000bf06270 */
[----:B------:R-:W-:Y:S01]  /*0d70*/  IMAD R91, R10, 0x8, R89 ;  /* 0x000000080a5b7824 */ /* 0x000fe200078e0259 */
[----:B------:R-:W-:Y:S02]  /*0d80*/  SEL R4, R4, RZ, P5 ;  /* 0x000000ff04047207 */ /* 0x000fe40002800000 */
[----:B------:R-:W-:Y:S01]  /*0d90*/  SEL R11, RZ, 0x10, P6 ;  /* 0x00000010ff0b7807 */ /* 0x000fe20003000000 */
[----:B------:R-:W-:Y:S01]  /*0da0*/  IMAD.WIDE R16, R91, R0, c[0x0][0x168] ;  /* 0x00005a005b107625 */ /* 0x000fe200078e0200 */
[----:B------:R-:W-:-:S02]  /*0db0*/  LOP3.LUT R74, R74, R5, RZ, 0xfc, !PT ;  /* 0x000000054a4a7212 */ /* 0x000fc400078efcff */
[----:B------:R-:W-:Y:S02]  /*0dc0*/  ISETP.GE.AND P6, PT, R82, UR6, PT ;  /* 0x0000000652007c0c */ /* 0x000fe4000bfc6270 */
[----:B------:R-:W-:Y:S01]  /*0dd0*/  SEL R3, R3, RZ, P2 ;  /* 0x000000ff03037207 */ /* 0x000fe20001000000 */
[----:B------:R-:W-:Y:S01]  /*0de0*/  IMAD.SHL.U32 R74, R74, 0x2, RZ ;  /* 0x000000024a4a7824 */ /* 0x000fe200078e00ff */
[----:B------:R-:W-:Y:S02]  /*0df0*/  SEL R5, RZ, 0x10, P0 ;  /* 0x00000010ff057807 */ /* 0x000fe40000000000 */
[----:B------:R-:W-:Y:S02]  /*0e00*/  ISETP.GE.AND P0, PT, R81, UR6, PT ;  /* 0x0000000651007c0c */ /* 0x000fe4000bf06270 */
[----:B------:R-:W-:Y:S02]  /*0e10*/  ISETP.NE.U32.AND P1, PT, R4, RZ, PT ;  /* 0x000000ff0400720c */ /* 0x000fe40003f25070 */
[----:B------:R-:W-:Y:S01]  /*0e20*/  SEL R11, R11, RZ, P5 ;  /* 0x000000ff0b0b7207 */ /* 0x000fe20002800000 */
[----:B--2---:R-:W-:Y:S01]  /*0e30*/  IMAD.WIDE R8, R94, 0x2, R8 ;  /* 0x000000025e087825 */ /* 0x004fe200078e0208 */
[----:B------:R-:W-:-:S02]  /*0e40*/  SEL R4, RZ, 0x10, P6 ;  /* 0x00000010ff047807 */ /* 0x000fc40003000000 */
[----:B------:R-:W-:Y:S01]  /*0e50*/  ISETP.NE.U32.AND P6, PT, R3, RZ, PT ;  /* 0x000000ff0300720c */ /* 0x000fe20003fc5070 */
[----:B---3--:R-:W-:Y:S01]  /*0e60*/  IMAD.WIDE R6, R94, 0x2, R6 ;  /* 0x000000025e067825 */ /* 0x008fe200078e0206 */
[----:B------:R-:W-:Y:S02]  /*0e70*/  SEL R3, RZ, 0x10, P0 ;  /* 0x00000010ff037807 */ /* 0x000fe40000000000 */
[----:B------:R-:W-:Y:S01]  /*0e80*/  ISETP.NE.U32.AND P0, PT, R11, RZ, PT ;  /* 0x000000ff0b00720c */ /* 0x000fe20003f05070 */
[----:B------:R-:W-:Y:S01]  /*0e90*/  IMAD.WIDE R10, R89, R0, c[0x0][0x168] ;  /* 0x00005a00590a7625 */ /* 0x000fe200078e0200 */
[----:B------:R-:W-:Y:S02]  /*0ea0*/  SEL R5, R5, RZ, P5 ;  /* 0x000000ff05057207 */ /* 0x000fe40002800000 */
[----:B------:R-:W-:Y:S02]  /*0eb0*/  SEL R4, R4, RZ, P5 ;  /* 0x000000ff04047207 */ /* 0x000fe40002800000 */
[----:B------:R2:W-:Y:S01]  /*0ec0*/  LDGSTS.E.BYPASS.LTC128B.128 [R75+0x2000], [R10.64], P4 ;  /* 0x020000000a4b7fae */ /* 0x0005e2000a101d4a */
[----:B------:R-:W-:-:S02]  /*0ed0*/  SEL R3, R3, RZ, P5 ;  /* 0x000000ff03037207 */ /* 0x000fc40002800000 */
[----:B------:R-:W-:Y:S01]  /*0ee0*/  ISETP.NE.U32.AND P5, PT, R5, RZ, PT ;  /* 0x000000ff0500720c */ /* 0x000fe20003fa5070 */
[----:B------:R3:W-:Y:S01]  /*0ef0*/  LDGSTS.E.BYPASS.LTC128B.128 [R74+0x2000], [R16.64], P3 ;  /* 0x02000000104a7fae */ /* 0x0007e20009901d4a */
[----:B------:R-:W-:Y:S02]  /*0f00*/  ISETP.NE.U32.AND P4, PT, R4, RZ, PT ;  /* 0x000000ff0400720c */ /* 0x000fe40003f85070 */
[----:B------:R-:W-:Y:S01]  /*0f10*/  ISETP.NE.U32.AND P3, PT, R3, RZ, PT ;  /* 0x000000ff0300720c */ /* 0x000fe20003f65070 */
[----:B------:R-:W0:Y:S01]  /*0f20*/  LDGDEPBAR ;  /* 0x00000000000079af */ /* 0x000e220000000000 */
[----:B------:R-:W-:-:S03]  /*0f30*/  SHF.R.U32.HI R5, RZ, 0x1, R71 ;  /* 0x00000001ff057819 */ /* 0x000fc60000011647 */
[----:B------:R-:W-:Y:S01]  /*0f40*/  BAR.SYNC.DEFER_BLOCKING 0x0 ;  /* 0x0000000000007b1d */ /* 0x000fe20000010000 */
[----:B------:R-:W-:Y:S01]  /*0f50*/  SGXT.U32 R5, R5, 0x2 ;  /* 0x000000020505781a */ /* 0x000fe20000000000 */
[----:B--2---:R-:W-:-:S04]  /*0f60*/  IMAD.WIDE R10, R94, 0x2, R10 ;  /* 0x000000025e0a7825 */ /* 0x004fc800078e020a */
[----:B---3--:R-:W-:Y:S01]  /*0f70*/  IMAD.WIDE R16, R94, 0x2, R16 ;  /* 0x000000025e107825 */ /* 0x008fe200078e0210 */
[----:B------:R-:W-:Y:S01]  /*0f80*/  @!PT LDS RZ, [RZ] ;  /* 0x00000000fffff984 */ /* 0x000fe20000000800 */
[----:B------:R-:W-:Y:S01]  /*0f90*/  @!PT LDS RZ, [RZ] ;  /* 0x00000000fffff984 */ /* 0x000fe20000000800 */
[----:B------:R-:W-:Y:S01]  /*0fa0*/  @!PT LDS RZ, [RZ] ;  /* 0x00000000fffff984 */ /* 0x000fe20000000800 */
[----:B------:R1:W-:Y:S04]  /*0fb0*/  LDGSTS.E.BYPASS.LTC128B.128 [R79+0x800], [R14.64+0x40], P1 ;  /* 0x008000400e4f7fae */ /* 0x0003e80008901d4a */
[----:B------:R1:W-:Y:S01]  /*0fc0*/  LDGSTS.E.BYPASS.LTC128B.128 [R78+0x800], [R12.64+0x40], P1 ;  /* 0x008000400c4e7fae */ /* 0x0003e20008901d4a */
[----:B------:R-:W-:-:S03]  /*0fd0*/  ISETP.GT.AND P1, PT, R103, 0x7f, PT ;  /* 0x0000007f6700780c */ /* 0x000fc60003f24270 */
[----:B------:R-:W0:Y:S01]  /*0fe0*/  LDGDEPBAR ;  /* 0x00000000000079af */ /* 0x000e220000000000 */
[----:B------:R-:W-:-:S03]  /*0ff0*/  SEL R2, R2, RZ, P1 ;  /* 0x000000ff02027207 */ /* 0x000fc60000800000 */
[----:B------:R2:W-:Y:S01]  /*1000*/  LDGSTS.E.BYPASS.LTC128B.128 [R77+0x3000], [R8.64], P0 ;  /* 0x03000000084d7fae */ /* 0x0005e20008101d4a */
[----:B------:R-:W-:-:S03]  /*1010*/  ISETP.GE.AND P0, PT, R70, UR5, PT ;  /* 0x0000000546007c0c */ /* 0x000fc6000bf06270 */
[----:B------:R3:W-:Y:S01]  /*1020*/  LDGSTS.E.BYPASS.LTC128B.128 [R76+0x3000], [R6.64], P5 ;  /* 0x03000000064c7fae */ /* 0x0007e2000a901d4a */
[----:B------:R-:W-:-:S03]  /*1030*/  ISETP.GE.AND P5, PT, R83, UR5, PT ;  /* 0x0000000553007c0c */ /* 0x000fc6000bfa6270 */
[----:B------:R4:W-:Y:S01]  /*1040*/  LDGSTS.E.BYPASS.LTC128B.128 [R75+0x3000], [R10.64], P4 ;  /* 0x030000000a4b7fae */ /* 0x0009e2000a101d4a */
[----:B------:R-:W-:Y:S02]  /*1050*/  ISETP.NE.U32.AND P4, PT, R2, RZ, PT ;  /* 0x000000ff0200720c */ /* 0x000fe40003f85070 */
[----:B------:R-:W-:Y:S01]  /*1060*/  SEL R2, RZ, 0x10, P0 ;  /* 0x00000010ff027807 */ /* 0x000fe20000000000 */
[----:B------:R1:W-:Y:S01]  /*1070*/  LDGSTS.E.BYPASS.LTC128B.128 [R74+0x3000], [R16.64], P3 ;  /* 0x03000000104a7fae */ /* 0x0003e20009901d4a */
[----:B------:R-:W-:Y:S02]  /*1080*/  SEL R0, RZ, 0x10, P5 ;  /* 0x00000010ff007807 */ /* 0x000fe40002800000 */
[----:B------:R-:W-:Y:S01]  /*1090*/  ISETP.GE.AND P0, PT, R82, UR5, PT ;  /* 0x0000000552007c0c */ /* 0x000fe2000bf06270 */
[----:B------:R-:W0:Y:S01]  /*10a0*/  LDGDEPBAR ;  /* 0x00000000000079af */ /* 0x000e220000000000 */
[----:B------:R-:W-:-:S03]  /*10b0*/  SEL R2, R2, RZ, P2 ;  /* 0x000000ff02027207 */ /* 0x000fc60001000000 */
[----:B------:R-:W-:Y:S01]  /*10c0*/  BAR.SYNC.DEFER_BLOCKING 0x0 ;  /* 0x0000000000007b1d */ /* 0x000fe20000010000 */
[----:B------:R-:W-:Y:S02]  /*10d0*/  ISETP.GE.AND P5, PT, R81, UR5, PT ;  /* 0x0000000551007c0c */ /* 0x000fe4000bfa6270 */
[----:B------:R-:W-:Y:S02]  /*10e0*/  SEL R3, R0, RZ, P2 ;  /* 0x000000ff00037207 */ /* 0x000fe40001000000 */
[----:B------:R-:W-:Y:S02]  /*10f0*/  SEL R0, RZ, 0x10, P0 ;  /* 0x00000010ff007807 */ /* 0x000fe40000000000 */
[----:B------:R-:W-:Y:S01]  /*1100*/  ISETP.NE.U32.AND P3, PT, R2, RZ, PT ;  /* 0x000000ff0200720c */ /* 0x000fe20003f65070 */
[----:B--2---:R-:W-:Y:S01]  /*1110*/  IMAD.WIDE R8, R94, 0x2, R8 ;  /* 0x000000025e087825 */ /* 0x004fe200078e0208 */
[----:B------:R-:W-:Y:S02]  /*1120*/  SEL R2, RZ, 0x10, P5 ;  /* 0x00000010ff027807 */ /* 0x000fe40002800000 */
[----:B------:R-:W-:Y:S01]  /*1130*/  SEL R0, R0, RZ, P2 ;  /* 0x000000ff00007207 */ /* 0x000fe20001000000 */
[----:B---3--:R-:W-:Y:S01]  /*1140*/  IMAD.WIDE R6, R94, 0x2, R6 ;  /* 0x000000025e067825 */ /* 0x008fe200078e0206 */
[----:B------:R-:W-:-:S02]  /*1150*/  ISETP.GE.AND P5, PT, R70, UR4, PT ;  /* 0x0000000446007c0c */ /* 0x000fc4000bfa6270 */
[----:B------:R-:W-:Y:S01]  /*1160*/  SEL R2, R2, RZ, P2 ;  /* 0x000000ff02027207 */ /* 0x000fe20001000000 */
[C---:B----4-:R-:W-:Y:S01]  /*1170*/  IMAD.WIDE R10, R94.reuse, 0x2, R10 ;  /* 0x000000025e0a7825 */ /* 0x050fe200078e020a */
[----:B------:R-:W-:Y:S02]  /*1180*/  ISETP.NE.U32.AND P0, PT, R3, RZ, PT ;  /* 0x000000ff0300720c */ /* 0x000fe40003f05070 */
[----:B------:R-:W-:Y:S01]  /*1190*/  ISETP.GE.AND P2, PT, R83, UR4, PT ;  /* 0x0000000453007c0c */ /* 0x000fe2000bf46270 */
[----:B-1----:R-:W-:-:S03]  /*11a0*/  IMAD.WIDE R16, R94, 0x2, R16 ;  /* 0x000000025e107825 */ /* 0x002fc600078e0210 */
[----:B------:R-:W-:Y:S01]  /*11b0*/  SEL R3, RZ, 0x10, P2 ;  /* 0x00000010ff037807 */ /* 0x000fe20001000000 */
[----:B------:R-:W-:Y:S01]  /*11c0*/  @!PT LDS RZ, [RZ] ;  /* 0x00000000fffff984 */ /* 0x000fe20000000800 */
[----:B------:R-:W-:Y:S01]  /*11d0*/  @!PT LDS RZ, [RZ] ;  /* 0x00000000fffff984 */ /* 0x000fe20000000800 */
[----:B------:R-:W-:Y:S01]  /*11e0*/  @!PT LDS RZ, [RZ] ;  /* 0x00000000fffff984 */ /* 0x000fe20000000800 */
[----:B------:R1:W-:Y:S01]  /*11f0*/  LDGSTS.E.BYPASS.LTC128B.128 [R79+0x1000], [R14.64+0x80], P6 ;  /* 0x010000800e4f7fae */ /* 0x0003e2000b101d4a */
[----:B------:R-:W-:Y:S01]  /*1200*/  ISETP.GE.AND P2, PT, R81, UR4, PT ;  /* 0x0000000451007c0c */ /* 0x000fe2000bf46270 */
[----:B------:R-:W-:Y:S01]  /*1210*/  IMAD.WIDE R18, R94, 0x2, R8 ;  /* 0x000000025e127825 */ /* 0x000fe200078e0208 */
[----:B------:R-:W-:Y:S01]  /*1220*/  SEL R3, R3, RZ, P1 ;  /* 0x000000ff03037207 */ /* 0x000fe20000800000 */
[----:B------:R1:W-:Y:S01]  /*1230*/  LDGSTS.E.BYPASS.LTC128B.128 [R78+0x1000], [R12.64+0x80], P6 ;  /* 0x010000800c4e7fae */ /* 0x0003e2000b101d4a */
[----:B------:R-:W-:Y:S01]  /*1240*/  ISETP.NE.U32.AND P6, PT, R0, RZ, PT ;  /* 0x000000ff0000720c */ /* 0x000fe20003fc5070 */
[----:B------:R-:W-:Y:S01]  /*1250*/  IMAD.WIDE R20, R94, 0x2, R6 ;  /* 0x000000025e147825 */ /* 0x000fe200078e0206 */
[----:B------:R-:W-:Y:S01]  /*1260*/  SEL R0, RZ, 0x10, P5 ;  /* 0x00000010ff007807 */ /* 0x000fe20002800000 */
[----:B------:R-:W0:Y:S01]  /*1270*/  LDGDEPBAR ;  /* 0x00000000000079af */ /* 0x000e220000000000 */
[----:B------:R-:W-:Y:S01]  /*1280*/  ISETP.NE.U32.AND P5, PT, R2, RZ, PT ;  /* 0x000000ff0200720c */ /* 0x000fe20003fa5070 */
[----:B------:R-:W-:Y:S01]  /*1290*/  IMAD.WIDE R22, R94, 0x2, R10 ;  /* 0x000000025e167825 */ /* 0x000fe200078e020a */
[----:B------:R-:W-:Y:S01]  /*12a0*/  SEL R0, R0, RZ, P1 ;  /* 0x000000ff00007207 */ /* 0x000fe20000800000 */
[----:B------:R2:W-:Y:S01]  /*12b0*/  LDGSTS.E.BYPASS.LTC128B.128 [R77+0x4000], [R8.64], P3 ;  /* 0x04000000084d7fae */ /* 0x0005e20009901d4a */
[----:B------:R-:W-:-:S03]  /*12c0*/  ISETP.GE.AND P3, PT, R82, UR4, PT ;  /* 0x0000000452007c0c */ /* 0x000fc6000bf66270 */
[----:B------:R3:W-:Y:S01]  /*12d0*/  LDGSTS.E.BYPASS.LTC128B.128 [R76+0x4000], [R6.64], P0 ;  /* 0x04000000064c7fae */ /* 0x0007e20008101d4a */
[----:B------:R-:W-:Y:S02]  /*12e0*/  SEL R2, RZ, 0x10, P3 ;  /* 0x00000010ff027807 */ /* 0x000fe40001800000 */
[----:B------:R-:W-:Y:S01]  /*12f0*/  ISETP.NE.U32.AND P3, PT, R0, RZ, PT ;  /* 0x000000ff0000720c */ /* 0x000fe20003f65070 */
[----:B------:R1:W-:Y:S01]  /*1300*/  LDGSTS.E.BYPASS.LTC128B.128 [R75+0x4000], [R10.64], P6 ;  /* 0x040000000a4b7fae */ /* 0x0003e2000b101d4a */
[----:B------:R-:W-:Y:S02]  /*1310*/  SEL R0, RZ, 0x10, P2 ;  /* 0x00000010ff007807 */ /* 0x000fe40001000000 */
[----:B------:R-:W-:Y:S01]  /*1320*/  SEL R2, R2, RZ, P1 ;  /* 0x000000ff02027207 */ /* 0x000fe20000800000 */
[----:B------:R4:W-:Y:S01]  /*1330*/  LDGSTS.E.BYPASS.LTC128B.128 [R74+0x4000], [R16.64], P5 ;  /* 0x04000000104a7fae */ /* 0x0009e2000a901d4a */
[----:B------:R-:W-:Y:S02]  /*1340*/  SEL R0, R0, RZ, P1 ;  /* 0x000000ff00007207 */ /* 0x000fe40000800000 */
[----:B------:R-:W-:Y:S01]  /*1350*/  ISETP.NE.U32.AND P2, PT, R3, RZ, PT ;  /* 0x000000ff0300720c */ /* 0x000fe20003f45070 */
[----:B------:R-:W0:Y:S04]  /*1360*/  LDGDEPBAR ;  /* 0x00000000000079af */ /* 0x000e280000000000 */
[----:B------:R-:W-:Y:S01]  /*1370*/  BAR.SYNC.DEFER_BLOCKING 0x0 ;  /* 0x0000000000007b1d */ /* 0x000fe20000010000 */
[----:B------:R-:W-:-:S02]  /*1380*/  ISETP.NE.U32.AND P1, PT, R2, RZ, PT ;  /* 0x000000ff0200720c */ /* 0x000fc40003f25070 */
[----:B------:R-:W-:Y:S02]  /*1390*/  ISETP.NE.U32.AND P0, PT, R0, RZ, PT ;  /* 0x000000ff0000720c */ /* 0x000fe40003f05070 */
[----:B--2---:R-:W-:-:S04]  /*13a0*/  SHF.R.U32.HI R8, RZ, 0x4, R71 ;  /* 0x00000004ff087819 */ /* 0x004fc80000011647 */
[----:B------:R-:W-:Y:S02]  /*13b0*/  SGXT.U32 R8, R8, 0x1 ;  /* 0x000000010808781a */ /* 0x000fe40000000000 */
[----:B---3--:R-:W-:Y:S02]  /*13c0*/  LOP3.LUT R7, R71, 0xf, RZ, 0xc0, !PT ;  /* 0x0000000f47077812 */ /* 0x008fe400078ec0ff */
[C---:B------:R-:W-:Y:S01]  /*13d0*/  LOP3.LUT R73, R8.reuse, R5, RZ, 0x3c, !PT ;  /* 0x0000000508497212 */ /* 0x040fe200078e3cff */
[----:B------:R-:W-:Y:S02]  /*13e0*/  IMAD.SHL.U32 R3, R8, 0x2, RZ ;  /* 0x0000000208037824 */ /* 0x000fe400078e00ff */
[----:B------:R-:W-:Y:S02]  /*13f0*/  IMAD.SHL.U32 R4, R7, 0x20, RZ ;  /* 0x0000002007047824 */ /* 0x000fe400078e00ff */
[----:B----4-:R-:W-:Y:S01]  /*1400*/  IMAD.WIDE R16, R94, 0x2, R16 ;  /* 0x000000025e107825 */ /* 0x010fe200078e0210 */
[----:B------:R-:W-:Y:S01]  /*1410*/  LOP3.LUT R2, R3, R72, RZ, 0xfc, !PT ;  /* 0x0000004803027212 */ /* 0x000fe200078efcff */
[----:B------:R-:W-:Y:S01]  /*1420*/  @!PT LDS RZ, [RZ] ;  /* 0x00000000fffff984 */ /* 0x000fe20000000800 */
[----:B------:R-:W-:Y:S01]  /*1430*/  @!PT LDS RZ, [RZ] ;  /* 0x00000000fffff984 */ /* 0x000fe20000000800 */
[----:B------:R-:W-:Y:S01]  /*1440*/  @!PT LDS RZ, [RZ] ;  /* 0x00000000fffff984 */ /* 0x000fe20000000800 */
[----:B------:R1:W-:Y:S03]  /*1450*/  LDGSTS.E.BYPASS.LTC128B.128 [R79+0x1800], [R14.64+0xc0], P4 ;  /* 0x018000c00e4f7fae */ /* 0x0003e6000a101d4a */
[C---:B------:R-:W-:Y:S01]  /*1460*/  LOP3.LUT R0, R2.reuse, 0x7, R71, 0x78, !PT ;  /* 0x0000000702007812 */ /* 0x040fe200078e7847 */
[----:B------:R-:W-:Y:S01]  /*1470*/  IMAD.SHL.U32 R7, R7, 0x40, RZ ;  /* 0x0000004007077824 */ /* 0x000fe200078e00ff */
[----:B------:R-:W-:Y:S01]  /*1480*/  LOP3.LUT R2, R2, 0x4, RZ, 0xfc, !PT ;  /* 0x0000000402027812 */ /* 0x000fe200078efcff */
[----:B------:R1:W-:Y:S01]  /*1490*/  LDGSTS.E.BYPASS.LTC128B.128 [R78+0x1800], [R12.64+0xc0], P4 ;  /* 0x018000c00c4e7fae */ /* 0x0003e2000a101d4a */
[----:B------:R-:W-:-:S02]  /*14a0*/  IMAD.SHL.U32 R73, R73, 0x8, RZ ;  /* 0x0000000849497824 */ /* 0x000fc400078e00ff */
[----:B------:R-:W-:Y:S01]  /*14b0*/  IMAD.SHL.U32 R0, R0, 0x8, RZ ;  /* 0x0000000800007824 */ /* 0x000fe200078e00ff */
[----:B------:R-:W0:Y:S01]  /*14c0*/  LDGDEPBAR ;  /* 0x00000000000079af */ /* 0x000e220000000000 */
[----:B------:R-:W-:Y:S02]  /*14d0*/  LOP3.LUT R2, R2, 0x7, R71, 0x78, !PT ;  /* 0x0000000702027812 */ /* 0x000fe400078e7847 */
[----:B------:R-:W-:Y:S01]  /*14e0*/  LOP3.LUT R73, R73, R4, RZ, 0xfc, !PT ;  /* 0x0000000449497212 */ /* 0x000fe200078efcff */
[----:B------:R2:W-:Y:S01]  /*14f0*/  LDGSTS.E.BYPASS.LTC128B.128 [R77+0x5000], [R18.64], P3 ;  /* 0x05000000124d7fae */ /* 0x0005e20009901d4a */
[----:B------:R-:W-:Y:S01]  /*1500*/  LOP3.LUT R3, R0, R7, RZ, 0xfc, !PT ;  /* 0x0000000700037212 */ /* 0x000fe200078efcff */
[----:B------:R-:W-:Y:S02]  /*1510*/  IMAD R2, R2, 0x8, R7 ;  /* 0x0000000802027824 */ /* 0x000fe400078e0207 */
[----:B------:R3:W-:Y:S01]  /*1520*/  LDGSTS.E.BYPASS.LTC128B.128 [R76+0x5000], [R20.64], P2 ;  /* 0x05000000144c7fae */ /* 0x0007e20009101d4a */
[----:B------:R-:W-:Y:S01]  /*1530*/  IMAD.SHL.U32 R73, R73, 0x2, RZ ;  /* 0x0000000249497824 */ /* 0x000fe200078e00ff */
[----:B------:R-:W-:Y:S01]  /*1540*/  CS2R R6, SRZ ;  /* 0x0000000000067805 */ /* 0x000fe2000001ff00 */
[----:B------:R-:W-:Y:S01]  /*1550*/  IMAD.SHL.U32 R3, R3, 0x2, RZ ;  /* 0x0000000203037824 */ /* 0x000fe200078e00ff */
[----:B------:R4:W-:Y:S01]  /*1560*/  LDGSTS.E.BYPASS.LTC128B.128 [R75+0x5000], [R22.64], P1 ;  /* 0x05000000164b7fae */ /* 0x0009e20008901d4a */
[----:B------:R-:W-:-:S02]  /*1570*/  IMAD.SHL.U32 R2, R2, 0x2, RZ ;  /* 0x0000000202027824 */ /* 0x000fc400078e00ff */
[----:B------:R-:W-:Y:S01]  /*1580*/  IMAD.MOV.U32 R0, RZ, RZ, RZ ;  /* 0x000000ffff007224 */ /* 0x000fe200078e00ff */
[----:B------:R1:W-:Y:S01]  /*1590*/  LDGSTS.E.BYPASS.LTC128B.128 [R74+0x5000], [R16.64], P0 ;  /* 0x05000000104a7fae */ /* 0x0003e20008101d4a */
[----:B------:R-:W-:-:S03]  /*15a0*/  ISETP.GE.AND P0, PT, R103, 0x20, PT ;  /* 0x000000206700780c */ /* 0x000fc60003f06270 */
[----:B------:R-:W0:Y:S01]  /*15b0*/  LDGDEPBAR ;  /* 0x00000000000079af */ /* 0x000e220000000000 */
[----:B--2---:R-:W-:Y:S01]  /*15c0*/  CS2R R18, SRZ ;  /* 0x0000000000127805 */ /* 0x004fe2000001ff00 */
[----:B---3--:R-:W-:Y:S01]  /*15d0*/  CS2R R20, SRZ ;  /* 0x0000000000147805 */ /* 0x008fe2000001ff00 */
[----:B----4-:R-:W-:Y:S01]  /*15e0*/  IMAD.MOV.U32 R22, RZ, RZ, RZ ;  /* 0x000000ffff167224 */ /* 0x010fe200078e00ff */
[----:B-1----:R-:W-:Y:S01]  /*15f0*/  CS2R R16, SRZ ;  /* 0x0000000000107805 */ /* 0x002fe2000001ff00 */
[----:B------:R-:W-:-:S04]  /*1600*/  DEPBAR.LE SB0, 0x6 ;  /* 0x000081800000791a */ /* 0x000fc80000000000 */
[----:B------:R-:W-:Y:S06]  /*1610*/  BAR.SYNC.DEFER_BLOCKING 0x0 ;  /* 0x0000000000007b1d */ /* 0x000fec0000010000 */
[----:B------:R1:W2:Y:S04]  /*1620*/  LDSM.16.M88.4 R36, [R73] ;  /* 0x000000004924783b */ /* 0x0002a80000000200 */
[----:B------:R1:W3:Y:S04]  /*1630*/  LDSM.16.M88.4 R48, [R73+0x400] ;  /* 0x000400004930783b */ /* 0x0002e80000000200 */
[----:B------:R1:W4:Y:S04]  /*1640*/  LDSM.16.MT88.4 R40, [R3+0x2000] ;  /* 0x002000000328783b */ /* 0x0003280000004200 */
[----:B------:R1:W1:Y:S01]  /*1650*/  LDSM.16.MT88.4 R44, [R2+0x2000] ;  /* 0x00200000022c783b */ /* 0x0002620000004200 */
[----:B------:R-:W-:Y:S05]  /*1660*/  @!P0 BRA `(.L_x_0) ;  /* 0x00000a6000008947 */ /* 0x000fea0003800000 */
[----:B------:R-:W-:Y:S01]  /*1670*/  LOP3.LUT R5, R5, 0x2, R8, 0x1e, !PT ;  /* 0x0000000205057812 */ /* 0x000fe200078e1e08 */
[----:B------:R-:W-:Y:S01]  /*1680*/  IMAD.MOV.U32 R102, RZ, RZ, 0x3 ;  /* 0x00000003ff667424 */ /* 0x000fe200078e00ff */
[----:B------:R-:W-:Y:S01]  /*1690*/  SHF.R.S32.HI R0, RZ, 0x1f, R101 ;  /* 0x0000001fff007819 */ /* 0x000fe20000011465 */
[----:B------:R-:W-:Y:S01]  /*16a0*/  CS2R R10, SRZ ;  /* 0x00000000000a7805 */ /* 0x000fe2000001ff00 */
[----:B------:R-:W-:Y:S01]  /*16b0*/  LEA R100, P0, R101, c[0x0][0x160], 0x1 ;  /* 0x0000580065647a11 */ /* 0x000fe200078008ff */
[----:B------:R-:W-:Y:S01]  /*16c0*/  IMAD.SHL.U32 R5, R5, 0x8, RZ ;  /* 0x0000000805057824 */ /* 0x000fe200078e00ff */
[----:B------:R-:W-:Y:S01]  /*16d0*/  SHF.R.S32.HI R8, RZ, 0x1f, R103 ;  /* 0x0000001fff087819 */ /* 0x000fe20000011467 */
[----:B------:R-:W-:Y:S01]  /*16e0*/  CS2R R12, SRZ ;  /* 0x00000000000c7805 */ /* 0x000fe2000001ff00 */
[----:B------:R-:W-:Y:S01]  /*16f0*/  LEA.HI.X R101, R101, c[0x0][0x164], R0, 0x1, P0 ;  /* 0x0000590065657a11 */ /* 0x000fe200000f0c00 */
[----:B------:R-:W-:Y:S01]  /*1700*/  CS2R R14, SRZ ;  /* 0x00000000000e7805 */ /* 0x000fe2000001ff00 */
[----:B------:R-:W-:Y:S01]  /*1710*/  SHF.R.S32.HI R95, RZ, 0x1f, R94 ;  /* 0x0000001fff5f7819 */ /* 0x000fe2000001145e */
[----:B------:R-:W-:Y:S01]  /*1720*/  CS2R R16, SRZ ;  /* 0x0000000000107805 */ /* 0x000fe2000001ff00 */
[----:B------:R-:W-:Y:S01]  /*1730*/  SHF.R.S32.HI R6, RZ, 0x1f, R97 ;  /* 0x0000001fff067819 */ /* 0x000fe20000011461 */
[----:B------:R-:W-:Y:S01]  /*1740*/  CS2R R18, SRZ ;  /* 0x0000000000127805 */ /* 0x000fe2000001ff00 */
[C---:B------:R-:W-:Y:S01]  /*1750*/  LEA R98, P1, R97.reuse, c[0x0][0x160], 0x1 ;  /* 0x0000580061627a11 */ /* 0x040fe200078208ff */
[----:B------:R-:W-:Y:S01]  /*1760*/  CS2R R20, SRZ ;  /* 0x0000000000147805 */ /* 0x000fe2000001ff00 */
[----:B------:R-:W-:Y:S01]  /*1770*/  LEA R96, P0, R94, c[0x0][0x168], 0x3 ;  /* 0x00005a005e607a11 */ /* 0x000fe200078018ff */
[----:B------:R-:W-:Y:S01]  /*1780*/  CS2R R22, SRZ ;  /* 0x0000000000167805 */ /* 0x000fe2000001ff00 */
[----:B------:R-:W-:Y:S01]  /*1790*/  LEA.HI R103, R8, R103, RZ, 0x5 ;  /* 0x0000006708677211 */ /* 0x000fe200078f28ff */
[----:B------:R-:W-:Y:S01]  /*17a0*/  CS2R R24, SRZ ;  /* 0x0000000000187805 */ /* 0x000fe2000001ff00 */
[C-C-:B------:R-:W-:Y:S01]  /*17b0*/  SHF.L.U64.HI R93, R94.reuse, 0x1, R95.reuse ;  /* 0x000000015e5d7819 */ /* 0x140fe2000001025f */
[----:B------:R-:W-:Y:S01]  /*17c0*/  CS2R R8, SRZ ;  /* 0x0000000000087805 */ /* 0x000fe2000001ff00 */
[----:B------:R-:W-:Y:S01]  /*17d0*/  LEA.HI.X R97, R97, c[0x0][0x164], R6, 0x1, P1 ;  /* 0x0000590061617a11 */ /* 0x000fe200008f0c06 */
[----:B------:R-:W-:Y:S01]  /*17e0*/  CS2R R26, SRZ ;  /* 0x00000000001a7805 */ /* 0x000fe2000001ff00 */
[C---:B------:R-:W-:Y:S01]  /*17f0*/  LEA.HI.X R95, R94.reuse, c[0x0][0x16c], R95, 0x3, P0 ;  /* 0x00005b005e5f7a11 */ /* 0x040fe200000f1c5f */
[----:B------:R-:W-:Y:S01]  /*1800*/  IMAD.SHL.U32 R94, R94, 0x2, RZ ;  /* 0x000000025e5e7824 */ /* 0x000fe200078e00ff */
[----:B------:R-:W-:Y:S01]  /*1810*/  LOP3.LUT R0, R4, R5, RZ, 0xfc, !PT ;  /* 0x0000000504007212 */ /* 0x000fe200078efcff */
[----:B------:R-:W-:Y:S01]  /*1820*/  CS2R R6, SRZ ;  /* 0x0000000000067805 */ /* 0x000fe2000001ff00 */
[----:B------:R-:W-:Y:S01]  /*1830*/  SHF.R.S32.HI R92, RZ, 0x1f, R91 ;  /* 0x0000001fff5c7819 */ /* 0x000fe2000001145b */
[----:B------:R-:W-:Y:S01]  /*1840*/  CS2R R4, SRZ ;  /* 0x0000000000047805 */ /* 0x000fe2000001ff00 */
[----:B------:R-:W-:Y:S01]  /*1850*/  SHF.R.S32.HI R90, RZ, 0x1f, R89 ;  /* 0x0000001fff5a7819 */ /* 0x000fe20000011459 */
[----:B------:R-:W-:Y:S01]  /*1860*/  CS2R R28, SRZ ;  /* 0x00000000001c7805 */ /* 0x000fe2000001ff00 */
[----:B------:R-:W-:Y:S01]  /*1870*/  SHF.R.S32.HI R88, RZ, 0x1f, R87 ;  /* 0x0000001fff587819 */ /* 0x000fe20000011457 */
[----:B------:R-:W-:Y:S01]  /*1880*/  CS2R R30, SRZ ;  /* 0x00000000001e7805 */ /* 0x000fe2000001ff00 */
[----:B------:R-:W-:Y:S01]  /*1890*/  SHF.R.S32.HI R86, RZ, 0x1f, R85 ;  /* 0x0000001fff567819 */ /* 0x000fe20000011455 */
[----:B------:R-:W-:Y:S01]  /*18a0*/  CS2R R32, SRZ ;  /* 0x0000000000207805 */ /* 0x000fe2000001ff00 */
[----:B------:R-:W-:Y:S01]  /*18b0*/  IADD3 R98, P1, R98, 0x100, RZ ;  /* 0x0000010062627810 */ /* 0x000fe20007f3e0ff */
[----:B------:R-:W-:Y:S01]  /*18c0*/  CS2R R34, SRZ ;  /* 0x0000000000227805 */ /* 0x000fe2000001ff00 */
[----:B------:R-:W-:Y:S01]  /*18d0*/  IADD3 R100, P0, R100, 0x100, RZ ;  /* 0x0000010064647810 */ /* 0x000fe20007f1e0ff */
[----:B------:R-:W-:Y:S01]  /*18e0*/  IMAD.SHL.U32 R0, R0, 0x2, RZ ;  /* 0x0000000200007824 */ /* 0x000fe200078e00ff */
[----:B------:R-:W-:Y:S01]  /*18f0*/  SHF.R.S32.HI R103, RZ, 0x5, R103 ;  /* 0x00000005ff677819 */ /* 0x000fe20000011467 */
[----:B------:R-:W-:Y:S01]  /*1900*/  IMAD.X R97, RZ, RZ, R97, P1 ;  /* 0x000000ffff617224 */ /* 0x000fe200008e0661 */
[C---:B------:R-:W-:Y:S01]  /*1910*/  SHF.L.U64.HI R92, R91.reuse, 0x1, R92 ;  /* 0x000000015b5c7819 */ /* 0x040fe2000001025c */
[----:B------:R-:W-:Y:S01]  /*1920*/  IMAD.SHL.U32 R91, R91, 0x2, RZ ;  /* 0x000000025b5b7824 */ /* 0x000fe200078e00ff */
[C---:B------:R-:W-:Y:S01]  /*1930*/  SHF.L.U64.HI R90, R89.reuse, 0x1, R90 ;  /* 0x00000001595a7819 */ /* 0x040fe2000001025a */
[----:B------:R-:W-:Y:S01]  /*1940*/  IMAD.SHL.U32 R89, R89, 0x2, RZ ;  /* 0x0000000259597824 */ /* 0x000fe200078e00ff */
[C---:B------:R-:W-:Y:S01]  /*1950*/  SHF.L.U64.HI R88, R87.reuse, 0x1, R88 ;  /* 0x0000000157587819 */ /* 0x040fe20000010258 */
[----:B------:R-:W-:Y:S01]  /*1960*/  IMAD.SHL.U32 R87, R87, 0x2, RZ ;  /* 0x0000000257577824 */ /* 0x000fe200078e00ff */
[C---:B------:R-:W-:Y:S01]  /*1970*/  SHF.L.U64.HI R86, R85.reuse, 0x1, R86 ;  /* 0x0000000155567819 */ /* 0x040fe20000010256 */
[----:B------:R-:W-:Y:S01]  /*1980*/  IMAD.SHL.U32 R85, R85, 0x2, RZ ;  /* 0x0000000255557824 */ /* 0x000fe200078e00ff */
[----:B------:R-:W-:Y:S01]  /*1990*/  IADD3 R104, R103, -0x4, RZ ;  /* 0xfffffffc67687810 */ /* 0x000fe20007ffe0ff */
[----:B------:R-:W-:Y:S01]  /*19a0*/  IMAD.X R101, RZ, RZ, R101, P0 ;  /* 0x000000ffff657224 */ /* 0x000fe200000e0665 */
[----:B------:R-:W-:-:S02]  /*19b0*/  UIADD3 UR8, UR8, -0x80, URZ ;  /* 0xffffff8008087890 */ /* 0x000fc4000fffe03f */
[----:B------:R-:W-:Y:S02]  /*19c0*/  UMOV UR6, URZ ;  /* 0x0000003f00067c82 */ /* 0x000fe40008000000 */
[----:B------:R-:W-:Y:S02]  /*19d0*/  UMOV UR5, 0x2000 ;  /* 0x0000200000057882 */ /* 0x000fe40000000000 */
[----:B------:R-:W-:Y:S02]  /*19e0*/  UMOV UR4, URZ ;  /* 0x0000003f00047c82 */ /* 0x000fe40008000000 */
[----:B------:R-:W-:Y:S02]  /*19f0*/  UMOV UR7, URZ ;  /* 0x0000003f00077c82 */ /* 0x000fe40008000000 */
.L_x_1:
[C---:B-12-4-:R-:W-:Y:S01]  /*1a00*/  HMMA.16816.F32 R4, R36.reuse, R40, R4 ;  /* 0x000000282404723c */ /* 0x056fe20000001804 */
[----:B------:R-:W-:Y:S01]  /*1a10*/  LDSM.16.M88.4 R52, [R0+UR4] ;  /* 0x000000040034783b */ /* 0x000fe20008000200 */
[----:B------:R-:W-:Y:S03]  /*1a20*/  UIADD3 UR6, UR6, 0x1, URZ ;  /* 0x0000000106067890 */ /* 0x000fe6000fffe03f */
[----:B------:R-:W-:Y:S01]  /*1a30*/  ISETP.GE.AND P0, PT, R70, UR8, PT ;  /* 0x0000000846007c0c */ /* 0x000fe2000bf06270 */
[----:B------:R-:W2:Y:S01]  /*1a40*/  LDSM.16.MT88.4 R56, [R3+UR5+0x800] ;  /* 0x000800050338783b */ /* 0x000ea20008004200 */
[----:B------:R-:W-:Y:S01]  /*1a50*/  ISETP.LE.AND P5, PT, R104, UR7, PT ;  /* 0x0000000768007c0c */ /* 0x000fe2000bfa3270 */
[C---:B------:R-:W-:Y:S01]  /*1a60*/  HMMA.16816.F32 R8, R36.reuse, R42, R8 ;  /* 0x0000002a2408723c */ /* 0x040fe20000001808 */
[----:B------:R-:W-:Y:S01]  /*1a70*/  SEL R99, RZ, 0x10, P0 ;  /* 0x00000010ff637807 */ /* 0x000fe20000000000 */
[----:B------:R-:W-:Y:S01]  /*1a80*/  UISETP.GE.AND UP0, UPT, UR6, 0x4, UPT ;  /* 0x000000040600788c */ /* 0x000fe2000bf06270 */
[----:B------:R-:W2:Y:S01]  /*1a90*/  LDSM.16.MT88.4 R60, [R2+UR5+0x800] ;  /* 0x00080005023c783b */ /* 0x000ea20008004200 */
[----:B------:R-:W-:Y:S01]  /*1aa0*/  UIADD3 UR7, UR7, 0x1, URZ ;  /* 0x0000000107077890 */ /* 0x000fe2000fffe03f */
[----:B------:R-:W-:Y:S01]  /*1ab0*/  ISETP.GE.AND P1, PT, R80, UR8, PT ;  /* 0x0000000850007c0c */ /* 0x000fe2000bf26270 */
[----:B------:R-:W-:Y:S01]  /*1ac0*/  USEL UR6, UR6, URZ, !UP0 ;  /* 0x0000003f06067287 */ /* 0x000fe2000c000000 */
[----:B------:R-:W-:Y:S01]  /*1ad0*/  SEL R99, R99, RZ, !P5 ;  /* 0x000000ff63637207 */ /* 0x000fe20006800000 */
[C---:B-1----:R-:W-:Y:S01]  /*1ae0*/  HMMA.16816.F32 R12, R36.reuse, R44, R12 ;  /* 0x0000002c240c723c */ /* 0x042fe2000000180c */
[----:B------:R-:W1:Y:S02]  /*1af0*/  LDSM.16.M88.4 R64, [R0+UR4+0x400] ;  /* 0x000400040040783b */ /* 0x000e640008000200 */
[----:B------:R-:W-:Y:S01]  /*1b00*/  ISETP.NE.U32.AND P0, PT, R99, RZ, PT ;  /* 0x000000ff6300720c */ /* 0x000fe20003f05070 */
[----:B------:R-:W-:Y:S01]  /*1b10*/  USHF.L.U32 UR4, UR6, 0xb, URZ ;  /* 0x0000000b06047899 */ /* 0x000fe2000800063f */
[----:B------:R-:W-:Y:S01]  /*1b20*/  SEL R105, RZ, 0x10, P1 ;  /* 0x00000010ff697807 */ /* 0x000fe20000800000 */
[----:B------:R-:W-:Y:S01]  /*1b30*/  BAR.SYNC.DEFER_BLOCKING 0x0 ;  /* 0x0000000000007b1d */ /* 0x000fe20000010000 */
[----:B------:R-:W-:Y:S01]  /*1b40*/  ISETP.GE.AND P1, PT, R81, UR8, PT ;  /* 0x0000000851007c0c */ /* 0x000fe2000bf26270 */
[----:B------:R-:W-:Y:S01]  /*1b50*/  HMMA.16816.F32 R16, R36, R46, R16 ;  /* 0x0000002e2410723c */ /* 0x000fe20000001810 */
[----:B------:R-:W-:Y:S02]  /*1b60*/  ULEA UR5, UR6, 0x2000, 0xc ;  /* 0x0000200006057891 */ /* 0x000fe4000f8e603f */
[----:B------:R-:W-:Y:S02]  /*1b70*/  ISETP.GE.AND P3, PT, R82, UR8, PT ;  /* 0x0000000852007c0c */ /* 0x000fe4000bf66270 */
[----:B------:R-:W-:Y:S02]  /*1b80*/  IADD3 R102, R102, 0x1, RZ ;  /* 0x0000000166667810 */ /* 0x000fe40007ffe0ff */
[----:B------:R-:W-:Y:S01]  /*1b90*/  SEL R105, R105, RZ, !P5 ;  /* 0x000000ff69697207 */ /* 0x000fe20006800000 */
[C---:B---3--:R-:W-:Y:S01]  /*1ba0*/  HMMA.16816.F32 R20, R48.reuse, R40, R20 ;  /* 0x000000283014723c */ /* 0x048fe20000001814 */
[----:B------:R-:W-:Y:S04]  /*1bb0*/  SEL R99, RZ, 0x10, P1 ;  /* 0x00000010ff637807 */ /* 0x000fe80000800000 */
[C---:B------:R-:W-:Y:S02]  /*1bc0*/  ISETP.GE.AND P1, PT, R102.reuse, 0x4, PT ;  /* 0x000000046600780c */ /* 0x040fe40003f26270 */
[----:B------:R-:W-:Y:S01]  /*1bd0*/  ISETP.NE.U32.AND P2, PT, R105, RZ, PT ;  /* 0x000000ff6900720c */ /* 0x000fe20003f45070 */
[C---:B------:R-:W-:Y:S01]  /*1be0*/  HMMA.16816.F32 R24, R48.reuse, R42, R24 ;  /* 0x0000002a3018723c */ /* 0x040fe20000001818 */
[----:B------:R-:W-:Y:S02]  /*1bf0*/  SEL R105, RZ, 0x10, P3 ;  /* 0x00000010ff697807 */ /* 0x000fe40001800000 */
[----:B------:R-:W-:Y:S01]  /*1c00*/  ISETP.GE.AND P4, PT, R83, UR8, PT ;  /* 0x0000000853007c0c */ /* 0x000fe2000bf86270 */
[----:B------:R-:W-:Y:S01]  /*1c10*/  UIADD3 UR8, UR8, -0x20, URZ ;  /* 0xffffffe008087890 */ /* 0x000fe2000fffe03f */
[----:B------:R-:W-:Y:S02]  /*1c20*/  SEL R102, R102, RZ, !P1 ;  /* 0x000000ff66667207 */ /* 0x000fe40004800000 */
[----:B------:R-:W-:Y:S01]  /*1c30*/  SEL R105, R105, RZ, !P5 ;  /* 0x000000ff69697207 */ /* 0x000fe20006800000 */
[C---:B------:R-:W-:Y:S01]  /*1c40*/  HMMA.16816.F32 R28, R48.reuse, R44, R28 ;  /* 0x0000002c301c723c */ /* 0x040fe2000000181c */
[----:B------:R-:W-:Y:S02]  /*1c50*/  SEL R106, RZ, 0x10, P4 ;  /* 0x00000010ff6a7807 */ /* 0x000fe40002000000 */
[----:B------:R-:W-:Y:S01]  /*1c60*/  ISETP.NE.U32.AND P4, PT, R105, RZ, PT ;  /* 0x000000ff6900720c */ /* 0x000fe20003f85070 */
[C---:B------:R-:W-:Y:S01]  /*1c70*/  IMAD R109, R102.reuse, 0x800, R79 ;  /* 0x00000800666d7824 */ /* 0x040fe200078e024f */
[----:B------:R-:W-:Y:S01]  /*1c80*/  SEL R99, R99, RZ, !P5 ;  /* 0x000000ff63637207 */ /* 0x000fe20006800000 */
[----:B------:R-:W-:Y:S01]  /*1c90*/  IMAD R105, R102, 0x800, R78 ;  /* 0x0000080066697824 */ /* 0x000fe200078e024e */
[----:B------:R-:W-:Y:S01]  /*1ca0*/  SEL R106, R106, RZ, !P5 ;  /* 0x000000ff6a6a7207 */ /* 0x000fe20006800000 */
[----:B------:R-:W-:Y:S01]  /*1cb0*/  HMMA.16816.F32 R32, R48, R46, R32 ;  /* 0x0000002e3020723c */ /* 0x000fe20000001820 */
[----:B------:R-:W-:Y:S01]  /*1cc0*/  @!PT LDS RZ, [RZ] ;  /* 0x00000000fffff984 */ /* 0x000fe20000000800 */
[----:B------:R-:W-:Y:S01]  /*1cd0*/  @!PT LDS RZ, [RZ] ;  /* 0x00000000fffff984 */ /* 0x000fe20000000800 */
[----:B------:R-:W-:Y:S01]  /*1ce0*/  @!PT LDS RZ, [RZ] ;  /* 0x00000000fffff984 */ /* 0x000fe20000000800 */
[----:B------:R3:W-:Y:S02]  /*1cf0*/  LDGSTS.E.BYPASS.LTC128B.128 [R109], [R100.64], P2 ;  /* 0x00000000646d7fae */ /* 0x0007e40009101d4a */
[----:B------:R-:W-:Y:S01]  /*1d00*/  ISETP.NE.U32.AND P3, PT, R99, RZ, PT ;  /* 0x000000ff6300720c */ /* 0x000fe20003f65070 */
[----:B------:R-:W-:Y:S01]  /*1d10*/  IMAD.MOV.U32 R99, RZ, RZ, R97 ;  /* 0x000000ffff637224 */ /* 0x000fe200078e0061 */
[----:B------:R-:W-:Y:S02]  /*1d20*/  IADD3 R116, P1, R96, R85, RZ ;  /* 0x0000005560747210 */ /* 0x000fe40007f3e0ff */
[----:B------:R-:W-:-:S01]  /*1d30*/  LEA R107, R102, 0x2000, 0xc ;  /* 0x00002000666b7811 */ /* 0x000fc200078e60ff */
[C---:B--2---:R-:W-:Y:S01]  /*1d40*/  HMMA.16816.F32 R4, R52.reuse, R56, R4 ;  /* 0x000000383404723c */ /* 0x044fe20000001804 */
[----:B------:R2:W-:Y:S04]  /*1d50*/  LDGSTS.E.BYPASS.LTC128B.128 [R105], [R98.64], P2 ;  /* 0x0000000062697fae */ /* 0x0005e80009101d4a */
[----:B------:R-:W-:Y:S01]  /*1d60*/  ISETP.NE.U32.AND P5, PT, R106, RZ, PT ;  /* 0x000000ff6a00720c */ /* 0x000fe20003fa5070 */
[----:B------:R-:W0:Y:S01]  /*1d70*/  LDGDEPBAR ;  /* 0x00000000000079af */ /* 0x000e220000000000 */
[----:B------:R-:W-:Y:S01]  /*1d80*/  IMAD.X R117, R95, 0x1, R86, P1 ;  /* 0x000000015f757824 */ /* 0x000fe200008e0656 */
[C---:B------:R-:W-:Y:S04]  /*1d90*/  HMMA.16816.F32 R8, R52.reuse, R58, R8 ;  /* 0x0000003a3408723c */ /* 0x040fe80000001808 */
[--C-:B------:R-:W-:Y:S01]  /*1da0*/  IMAD.IADD R108, R77, 0x1, R107.reuse ;  /* 0x000000014d6c7824 */ /* 0x100fe200078e026b */
[----:B------:R-:W-:Y:S01]  /*1db0*/  IADD3 R112, P2, R96, R87, RZ ;  /* 0x0000005760707210 */ /* 0x000fe20007f5e0ff */
[--C-:B------:R-:W-:Y:S01]  /*1dc0*/  IMAD.IADD R106, R76, 0x1, R107.reuse ;  /* 0x000000014c6a7824 */ /* 0x100fe200078e026b */
[C---:B------:R-:W-:Y:S01]  /*1dd0*/  IADD3 R110, P1, R96.reuse, R89, RZ ;  /* 0x00000059606e7210 */ /* 0x040fe20007f3e0ff */
[C---:B------:R-:W-:Y:S01]  /*1de0*/  HMMA.16816.F32 R12, R52.reuse, R60, R12 ;  /* 0x0000003c340c723c */ /* 0x040fe2000000180c */
[----:B------:R4:W-:Y:S03]  /*1df0*/  LDGSTS.E.BYPASS.LTC128B.128 [R108], [R116.64], P0 ;  /* 0x00000000746c7fae */ /* 0x0009e60008101d4a */
[C---:B------:R-:W-:Y:S01]  /*1e00*/  IMAD.X R113, R95.reuse, 0x1, R88, P2 ;  /* 0x000000015f717824 */ /* 0x040fe200010e0658 */
[C---:B------:R-:W-:Y:S01]  /*1e10*/  IADD3 R114, P0, R96.reuse, R91, RZ ;  /* 0x0000005b60727210 */ /* 0x040fe20007f1e0ff */
[----:B------:R-:W-:Y:S01]  /*1e20*/  IMAD.X R111, R95, 0x1, R90, P1 ;  /* 0x000000015f6f7824 */ /* 0x000fe200008e065a */
[----:B------:R-:W-:Y:S01]  /*1e30*/  IADD3 R96, P2, R96, R94, RZ ;  /* 0x0000005e60607210 */ /* 0x000fe20007f5e0ff */
[----:B------:R-:W-:Y:S01]  /*1e40*/  HMMA.16816.F32 R16, R52, R62, R16 ;  /* 0x0000003e3410723c */ /* 0x000fe20000001810 */
[----:B------:R4:W-:Y:S03]  /*1e50*/  LDGSTS.E.BYPASS.LTC128B.128 [R106], [R112.64], P5 ;  /* 0x00000000706a7fae */ /* 0x0009e6000a901d4a */
[--C-:B--2---:R-:W-:Y:S01]  /*1e60*/  IMAD.IADD R105, R75, 0x1, R107.reuse ;  /* 0x000000014b697824 */ /* 0x104fe200078e026b */
[----:B------:R-:W-:Y:S01]  /*1e70*/  IADD3 R98, P1, R98, 0x40, RZ ;  /* 0x0000004062627810 */ /* 0x000fe20007f3e0ff */
[----:B------:R-:W-:Y:S01]  /*1e80*/  IMAD.X R115, R95, 0x1, R92, P0 ;  /* 0x000000015f737824 */ /* 0x000fe200000e065c */
[----:B---3--:R-:W-:Y:S01]  /*1e90*/  IADD3 R100, P0, R100, 0x40, RZ ;  /* 0x0000004064647810 */ /* 0x008fe20007f1e0ff */
[----:B------:R-:W-:Y:S01]  /*1ea0*/  IMAD.IADD R99, R74, 0x1, R107 ;  /* 0x000000014a637824 */ /* 0x000fe200078e026b */
[----:B------:R4:W-:Y:S01]  /*1eb0*/  LDGSTS.E.BYPASS.LTC128B.128 [R105], [R110.64], P4 ;  /* 0x000000006e697fae */ /* 0x0009e2000a101d4a */
[C---:B-1----:R-:W-:Y:S04]  /*1ec0*/  HMMA.16816.F32 R20, R64.reuse, R56, R20 ;  /* 0x000000384014723c */ /* 0x042fe80000001814 */
[----:B------:R4:W-:Y:S01]  /*1ed0*/  LDGSTS.E.BYPASS.LTC128B.128 [R99], [R114.64], P3 ;  /* 0x0000000072637fae */ /* 0x0009e20009901d4a */
[----:B------:R-:W-:Y:S01]  /*1ee0*/  ISETP.LE.AND P3, PT, R103, UR7, PT ;  /* 0x0000000767007c0c */ /* 0x000fe2000bf63270 */
[----:B------:R-:W-:Y:S02]  /*1ef0*/  IMAD.X R95, R95, 0x1, R93, P2 ;  /* 0x000000015f5f7824 */ /* 0x000fe400010e065d */
[C---:B------:R-:W-:Y:S01]  /*1f00*/  HMMA.16816.F32 R24, R64.reuse, R58, R24 ;  /* 0x0000003a4018723c */ /* 0x040fe20000001818 */
[----:B------:R-:W0:Y:S03]  /*1f10*/  LDGDEPBAR ;  /* 0x00000000000079af */ /* 0x000e260000000000 */
[----:B------:R-:W-:Y:S02]  /*1f20*/  IMAD.X R97, RZ, RZ, R97, P1 ;  /* 0x000000ffff617224 */ /* 0x000fe400008e0661 */
[----:B------:R-:W-:Y:S02]  /*1f30*/  IMAD.X R101, RZ, RZ, R101, P0 ;  /* 0x000000ffff657224 */ /* 0x000fe400000e0665 */
[C---:B------:R-:W-:Y:S08]  /*1f40*/  HMMA.16816.F32 R28, R64.reuse, R60, R28 ;  /* 0x0000003c401c723c */ /* 0x040ff0000000181c */
[----:B------:R-:W-:Y:S01]  /*1f50*/  HMMA.16816.F32 R32, R64, R62, R32 ;  /* 0x0000003e4020723c */ /* 0x000fe20000001820 */
[----:B------:R-:W-:Y:S04]  /*1f60*/  DEPBAR.LE SB0, 0x6 ;  /* 0x000081800000791a */ /* 0x000fe80000000000 */
[----:B------:R-:W-:Y:S06]  /*1f70*/  BAR.SYNC.DEFER_BLOCKING 0x0 ;  /* 0x0000000000007b1d */ /* 0x000fec0000010000 */
[----:B------:R4:W1:Y:S05]  /*1f80*/  LDSM.16.M88.4 R36, [R73+UR4] ;  /* 0x000000044924783b */ /* 0x00086a0008000200 */
[----:B------:R4:W1:Y:S05]  /*1f90*/  LDSM.16.M88.4 R48, [R73+UR4+0x400] ;  /* 0x000400044930783b */ /* 0x00086a0008000200 */
[----:B------:R4:W1:Y:S05]  /*1fa0*/  LDSM.16.MT88.4 R40, [R3+UR5] ;  /* 0x000000050328783b */ /* 0x00086a0008004200 */
[----:B------:R4:W1:Y:S01]  /*1fb0*/  LDSM.16.MT88.4 R44, [R2+UR5] ;  /* 0x00000005022c783b */ /* 0x0008620008004200 */
[----:B------:R-:W-:-:S05]  /*1fc0*/  @!P3 BRA `(.L_x_1) ;  /* 0xfffffa300000b947 */ /* 0x000fca000383ffff */
[----:B------:R-:W-:Y:S02]  /*1fd0*/  F2FP.PACK_AB R20, R21, R20 ;  /* 0x000000141514723e */ /* 0x000fe400000000ff */
[----:B------:R-:W-:-:S02]  /*1fe0*/  F2FP.PACK_AB R18, R19, R18 ;  /* 0x000000121312723e */ /* 0x000fc400000000ff */
[----:B------:R-:W-:Y:S02]  /*1ff0*/  F2FP.PACK_AB R16, R17, R16 ;  /* 0x000000101110723e */ /* 0x000fe400000000ff */
[----:B------:R-:W-:Y:S02]  /*2000*/  F2FP.PACK_AB R6, R7, R6 ;  /* 0x000000060706723e */ /* 0x000fe400000000ff */
[----:B------:R-:W-:Y:S02]  /*2010*/  F2FP.PACK_AB R34, R35, R34 ;  /* 0x000000222322723e */ /* 0x000fe400000000ff */
[----:B------:R-:W-:Y:S02]  /*2020*/  F2FP.PACK_AB R32, R33, R32 ;  /* 0x000000202120723e */ /* 0x000fe400000000ff */
        /* <DEDUP_REMOVED lines=10> */
.L_x_0:
[----:B------:R-:W-:-:S04]  /*20d0*/  DEPBAR.LE SB0, 0x0 ;  /* 0x000080000000791a */ /* 0x000fc80000000000 */
[C---:B-1--4-:R-:W-:Y:S02]  /*20e0*/  SHF.L.U32 R3, R71.reuse, 0x1, RZ ;  /* 0x0000000147037819 */ /* 0x052fe400000006ff */
[----:B------:R-:W-:Y:S02]  /*20f0*/  LOP3.LUT R71, R71, 0x1f, RZ, 0xc0, !PT ;  /* 0x0000001f47477812 */ /* 0x000fe400078ec0ff */
[----:B------:R-:W-:Y:S02]  /*2100*/  LOP3.LUT R3, R3, 0x6, RZ, 0xc0, !PT ;  /* 0x0000000603037812 */ /* 0x000fe400078ec0ff */
[--C-:B------:R-:W-:Y:S02]  /*2110*/  SHF.R.U32.HI R5, RZ, 0x3, R71.reuse ;  /* 0x00000003ff057819 */ /* 0x100fe40000011647 */
[----:B------:R-:W-:Y:S02]  /*2120*/  SHF.R.U32.HI R71, RZ, 0x2, R71 ;  /* 0x00000002ff477819 */ /* 0x000fe40000011647 */
[C---:B------:R-:W-:Y:S01]  /*2130*/  LEA R2, R72.reuse, R3, 0x3 ;  /* 0x0000000348027211 */ /* 0x040fe200078e18ff */
[----:B------:R-:W-:Y:S01]  /*2140*/  IMAD R5, R72, 0x4, R5 ;  /* 0x0000000448057824 */ /* 0x000fe200078e0205 */
[----:B------:R-:W-:Y:S01]  /*2150*/  BAR.SYNC.DEFER_BLOCKING 0x0 ;  /* 0x0000000000007b1d */ /* 0x000fe20000010000 */
[----:B------:R-:W-:-:S02]  /*2160*/  ISETP.GE.AND P2, PT, R68, c[0x0][0x17c], PT ;  /* 0x00005f0044007a0c */ /* 0x000fc40003f46270 */
[----:B------:R-:W-:Y:S02]  /*2170*/  IMAD R2, R71, 0x48, R2 ;  /* 0x0000004847027824 */ /* 0x000fe400078e0202 */
[----:B------:R-:W-:-:S03]  /*2180*/  IMAD R5, R5, 0x9, R84 ;  /* 0x0000000905057824 */ /* 0x000fc600078e0254 */
[----:B------:R-:W-:Y:S01]  /*2190*/  SHF.L.U32 R3, R2, 0x1, RZ ;  /* 0x0000000102037819 */ /* 0x000fe200000006ff */
[----:B------:R-:W-:-:S05]  /*21a0*/  IMAD.SHL.U32 R2, R5, 0x8, RZ ;  /* 0x0000000805027824 */ /* 0x000fca00078e00ff */
[----:B------:R-:W-:Y:S01]  /*21b0*/  SHF.L.U32 R2, R2, 0x1, RZ ;  /* 0x0000000102027819 */ /* 0x000fe200000006ff */
[----:B------:R-:W-:Y:S04]  /*21c0*/  STS [R3], R7 ;  /* 0x0000000703007388 */ /* 0x000fe80000000800 */
[----:B------:R-:W-:Y:S04]  /*21d0*/  STS [R3+0x480], R6 ;  /* 0x0004800603007388 */ /* 0x000fe80000000800 */
[----:B------:R-:W-:Y:S04]  /*21e0*/  STS [R3+0x20], R21 ;  /* 0x0000201503007388 */ /* 0x000fe80000000800 */
[----:B------:R1:W-:Y:S04]  /*21f0*/  STS [R3+0x4a0], R19 ;  /* 0x0004a01303007388 */ /* 0x0003e80000000800 */
[----:B------:R4:W-:Y:S04]  /*2200*/  STS [R3+0x40], R17 ;  /* 0x0000401103007388 */ /* 0x0009e80000000800 */
[----:B------:R3:W-:Y:S04]  /*2210*/  STS [R3+0x4c0], R0 ;  /* 0x0004c00003007388 */ /* 0x0007e80000000800 */
[----:B------:R2:W-:Y:S04]  /*2220*/  STS [R3+0x60], R16 ;  /* 0x0000601003007388 */ /* 0x0005e80000000800 */
[----:B------:R2:W-:Y:S04]  /*2230*/  STS [R3+0x4e0], R18 ;  /* 0x0004e01203007388 */ /* 0x0005e80000000800 */
[----:B------:R-:W-:Y:S01]  /*2240*/  BAR.SYNC.DEFER_BLOCKING 0x0 ;  /* 0x0000000000007b1d */ /* 0x000fe20000010000 */
[----:B-1----:R-:W-:-:S02]  /*2250*/  LOP3.LUT R19, R69, R70, RZ, 0xfc, !PT ;  /* 0x0000004645137212 */ /* 0x002fc400078efcff */
[--C-:B----4-:R-:W-:Y:S02]  /*2260*/  LOP3.LUT R17, R69, 0x8, R70.reuse, 0xfe, !PT ;  /* 0x0000000845117812 */ /* 0x110fe400078efe46 */
[C---:B------:R-:W-:Y:S01]  /*2270*/  ISETP.LT.AND P3, PT, R19.reuse, c[0x0][0x178], !P2 ;  /* 0x00005e0013007a0c */ /* 0x040fe20005761270 */
[----:B------:R-:W-:Y:S01]  /*2280*/  IMAD R19, R19, c[0x0][0x18c], RZ ;  /* 0x0000630013137a24 */ /* 0x000fe200078e02ff */
[C---:B------:R-:W-:Y:S01]  /*2290*/  ISETP.LT.AND P1, PT, R17.reuse, c[0x0][0x178], !P2 ;  /* 0x00005e0011007a0c */ /* 0x040fe20005721270 */
[----:B---3--:R-:W-:Y:S02]  /*22a0*/  IMAD.MOV.U32 R0, RZ, RZ, 0x2 ;  /* 0x00000002ff007424 */ /* 0x008fe400078e00ff */
[----:B------:R-:W-:Y:S01]  /*22b0*/  IMAD R17, R17, c[0x0][0x18c], RZ ;  /* 0x0000630011117a24 */ /* 0x000fe200078e02ff */
[C-C-:B--2---:R-:W-:Y:S02]  /*22c0*/  LOP3.LUT R16, R69.reuse, 0x10, R70.reuse, 0xfe, !PT ;  /* 0x0000001045107812 */ /* 0x144fe400078efe46 */
[----:B------:R-:W-:-:S02]  /*22d0*/  LOP3.LUT R69, R69, 0x18, R70, 0xfe, !PT ;  /* 0x0000001845457812 */ /* 0x000fc400078efe46 */
[----:B------:R-:W-:Y:S01]  /*22e0*/  ISETP.LT.AND P0, PT, R16, c[0x0][0x178], !P2 ;  /* 0x00005e0010007a0c */ /* 0x000fe20005701270 */
[----:B------:R-:W-:Y:S01]  /*22f0*/  IMAD.WIDE R18, R19, R0, c[0x0][0x170] ;  /* 0x00005c0013127625 */ /* 0x000fe200078e0200 */
[----:B------:R-:W-:Y:S01]  /*2300*/  ISETP.LT.AND P2, PT, R69, c[0x0][0x178], !P2 ;  /* 0x00005e0045007a0c */ /* 0x000fe20005741270 */
[----:B------:R-:W1:Y:S04]  /*2310*/  LDS.128 R12, [R2] ;  /* 0x00000000020c7984 */ /* 0x000e680000000c00 */
[----:B------:R-:W2:Y:S01]  /*2320*/  LDS.128 R8, [R2+0x480] ;  /* 0x0004800002087984 */ /* 0x000ea20000000c00 */
[----:B------:R-:W-:-:S03]  /*2330*/  IMAD.WIDE R18, R68, 0x2, R18 ;  /* 0x0000000244127825 */ /* 0x000fc600078e0212 */
[----:B------:R-:W-:Y:S06]  /*2340*/  BAR.SYNC.DEFER_BLOCKING 0x0 ;  /* 0x0000000000007b1d */ /* 0x000fec0000010000 */
[----:B------:R-:W-:Y:S04]  /*2350*/  STS [R3], R20 ;  /* 0x0000001403007388 */ /* 0x000fe80000000800 */
[----:B------:R-:W-:Y:S04]  /*2360*/  STS [R3+0x480], R22 ;  /* 0x0004801603007388 */ /* 0x000fe80000000800 */
[----:B------:R-:W-:Y:S04]  /*2370*/  STS [R3+0x20], R24 ;  /* 0x0000201803007388 */ /* 0x000fe80000000800 */
[----:B------:R-:W-:Y:S04]  /*2380*/  STS [R3+0x4a0], R26 ;  /* 0x0004a01a03007388 */ /* 0x000fe80000000800 */
[----:B------:R-:W-:Y:S04]  /*2390*/  STS [R3+0x40], R28 ;  /* 0x0000401c03007388 */ /* 0x000fe80000000800 */
[----:B------:R-:W-:Y:S04]  /*23a0*/  STS [R3+0x4c0], R30 ;  /* 0x0004c01e03007388 */ /* 0x000fe80000000800 */
[----:B------:R-:W-:Y:S04]  /*23b0*/  STS [R3+0x60], R32 ;  /* 0x0000602003007388 */ /* 0x000fe80000000800 */
[----:B------:R3:W-:Y:S04]  /*23c0*/  STS [R3+0x4e0], R34 ;  /* 0x0004e02203007388 */ /* 0x0007e80000000800 */
[----:B------:R-:W-:Y:S01]  /*23d0*/  BAR.SYNC.DEFER_BLOCKING 0x0 ;  /* 0x0000000000007b1d */ /* 0x000fe20000010000 */
[----:B---3--:R-:W-:-:S02]  /*23e0*/  IMAD R3, R16, c[0x0][0x18c], RZ ;  /* 0x0000630010037a24 */ /* 0x008fc400078e02ff */
[----:B------:R-:W-:-:S03]  /*23f0*/  IMAD.WIDE R16, R17, R0, c[0x0][0x170] ;  /* 0x00005c0011107625 */ /* 0x000fc600078e0200 */
[----:B------:R-:W3:Y:S01]  /*2400*/  LDS.128 R4, [R2] ;  /* 0x0000000002047984 */ /* 0x000ee20000000c00 */
[----:B------:R-:W-:-:S03]  /*2410*/  IMAD.WIDE R20, R3, R0, c[0x0][0x170] ;  /* 0x00005c0003147625 */ /* 0x000fc600078e0200 */
[----:B-1----:R1:W-:Y:S01]  /*2420*/  @P3 STG.E.128 [R18.64], R12 ;  /* 0x0000000c12003986 */ /* 0x0023e2000c101d0a */
[----:B------:R-:W-:Y:S02]  /*2430*/  IMAD R3, R69, c[0x0][0x18c], RZ ;  /* 0x0000630045037a24 */ /* 0x000fe400078e02ff */
[----:B------:R-:W-:-:S04]  /*2440*/  IMAD.WIDE R16, R68, 0x2, R16 ;  /* 0x0000000244107825 */ /* 0x000fc800078e0210 */
[----:B------:R-:W-:Y:S01]  /*2450*/  IMAD.WIDE R20, R68, 0x2, R20 ;  /* 0x0000000244147825 */ /* 0x000fe200078e0214 */
[----:B--2---:R1:W-:Y:S03]  /*2460*/  @P1 STG.E.128 [R16.64], R8 ;  /* 0x0000000810001986 */ /* 0x0043e6000c101d0a */
[----:B------:R-:W-:-:S06]  /*2470*/  IMAD.WIDE R22, R3, R0, c[0x0][0x170] ;  /* 0x00005c0003167625 */ /* 0x000fcc00078e0200 */
[----:B------:R-:W-:Y:S01]  /*2480*/  IMAD.WIDE R68, R68, 0x2, R22 ;  /* 0x0000000244447825 */ /* 0x000fe200078e0216 */
[----:B---3--:R1:W-:Y:S01]  /*2490*/  @P0 STG.E.128 [R20.64], R4 ;  /* 0x0000000414000986 */ /* 0x0083e2000c101d0a */
[----:B------:R-:W-:Y:S05]  /*24a0*/  @!P2 EXIT ;  /* 0x000000000000a94d */ /* 0x000fea0003800000 */
[----:B-1----:R-:W1:Y:S04]  /*24b0*/  LDS.128 R4, [R2+0x480] ;  /* 0x0004800002047984 */ /* 0x002e680000000c00 */
[----:B-1----:R-:W-:Y:S01]  /*24c0*/  STG.E.128 [R68.64], R4 ;  /* 0x0000000444007986 */ /* 0x002fe2000c101d0a */
[----:B------:R-:W-:Y:S05]  /*24d0*/  EXIT ;  /* 0x000000000000794d */ /* 0x000fea0003800000 */
.L_x_2:
[----:B------:R-:W-:-:S00]  /*24e0*/  BRA `(.L_x_2) ;  /* 0xfffffff000007947 */ /* 0x000fc0000383ffff */
[----:B------:R-:W-:-:S00]  /*24f0*/  NOP ;  /* 0x0000000000007918 */ /* 0x000fc00000000000 */
        /* <DEDUP_REMOVED lines=8> */
.L_x_3:


//--------------------- .nv.shared.matmul_kernel  --------------------------
	.section	.nv.shared.matmul_kernel,"aw",@nobits
	.sectionflags	@""
	.align	16
